//
// Generated by NVIDIA NVVM Compiler
//
// Compiler Build ID: CL-36424714
// Cuda compilation tools, release 13.0, V13.0.88
// Based on NVVM 20.0.0
//

.version 9.0
.target sm_100
.address_size 64

	// .globl	_Z28sdpa_fp8_stage_c_wmma_kernelPKhS0_S0_PKfS2_S2_P6__halfiiiif
// _ZZ28sdpa_fp8_stage_c_wmma_kernelPKhS0_S0_PKfS2_S2_P6__halfiiiifE2sQ has been demoted
// _ZZ28sdpa_fp8_stage_c_wmma_kernelPKhS0_S0_PKfS2_S2_P6__halfiiiifE3sKT has been demoted
// _ZZ28sdpa_fp8_stage_c_wmma_kernelPKhS0_S0_PKfS2_S2_P6__halfiiiifE2sV has been demoted
// _ZZ28sdpa_fp8_stage_c_wmma_kernelPKhS0_S0_PKfS2_S2_P6__halfiiiifE2sS has been demoted
// _ZZ28sdpa_fp8_stage_c_wmma_kernelPKhS0_S0_PKfS2_S2_P6__halfiiiifE6m_smem has been demoted
// _ZZ28sdpa_fp8_stage_c_wmma_kernelPKhS0_S0_PKfS2_S2_P6__halfiiiifE6l_smem has been demoted
// _ZZ28sdpa_fp8_stage_c_wmma_kernelPKhS0_S0_PKfS2_S2_P6__halfiiiifE6U_smem has been demoted

.visible .entry _Z28sdpa_fp8_stage_c_wmma_kernelPKhS0_S0_PKfS2_S2_P6__halfiiiif(
	.param .u64 .ptr .align 1 _Z28sdpa_fp8_stage_c_wmma_kernelPKhS0_S0_PKfS2_S2_P6__halfiiiif_param_0,
	.param .u64 .ptr .align 1 _Z28sdpa_fp8_stage_c_wmma_kernelPKhS0_S0_PKfS2_S2_P6__halfiiiif_param_1,
	.param .u64 .ptr .align 1 _Z28sdpa_fp8_stage_c_wmma_kernelPKhS0_S0_PKfS2_S2_P6__halfiiiif_param_2,
	.param .u64 .ptr .align 1 _Z28sdpa_fp8_stage_c_wmma_kernelPKhS0_S0_PKfS2_S2_P6__halfiiiif_param_3,
	.param .u64 .ptr .align 1 _Z28sdpa_fp8_stage_c_wmma_kernelPKhS0_S0_PKfS2_S2_P6__halfiiiif_param_4,
	.param .u64 .ptr .align 1 _Z28sdpa_fp8_stage_c_wmma_kernelPKhS0_S0_PKfS2_S2_P6__halfiiiif_param_5,
	.param .u64 .ptr .align 1 _Z28sdpa_fp8_stage_c_wmma_kernelPKhS0_S0_PKfS2_S2_P6__halfiiiif_param_6,
	.param .u32 _Z28sdpa_fp8_stage_c_wmma_kernelPKhS0_S0_PKfS2_S2_P6__halfiiiif_param_7,
	.param .u32 _Z28sdpa_fp8_stage_c_wmma_kernelPKhS0_S0_PKfS2_S2_P6__halfiiiif_param_8,
	.param .u32 _Z28sdpa_fp8_stage_c_wmma_kernelPKhS0_S0_PKfS2_S2_P6__halfiiiif_param_9,
	.param .u32 _Z28sdpa_fp8_stage_c_wmma_kernelPKhS0_S0_PKfS2_S2_P6__halfiiiif_param_10,
	.param .f32 _Z28sdpa_fp8_stage_c_wmma_kernelPKhS0_S0_PKfS2_S2_P6__halfiiiif_param_11
)
.maxntid 128
.minnctapersm 4
{
	.local .align 16 .b8 	__local_depot0[128];
	.reg .b64 	%SP;
	.reg .b64 	%SPL;
	.reg .pred 	%p<62>;
	.reg .b16 	%rs<32>;
	.reg .b32 	%r<386>;
	.reg .b32 	%f<319>;
	.reg .b64 	%rd<78>;
	// demoted variable
	.shared .align 16 .b8 _ZZ28sdpa_fp8_stage_c_wmma_kernelPKhS0_S0_PKfS2_S2_P6__halfiiiifE2sQ[4096];
	// demoted variable
	.shared .align 16 .b8 _ZZ28sdpa_fp8_stage_c_wmma_kernelPKhS0_S0_PKfS2_S2_P6__halfiiiifE3sKT[4096];
	// demoted variable
	.shared .align 16 .b8 _ZZ28sdpa_fp8_stage_c_wmma_kernelPKhS0_S0_PKfS2_S2_P6__halfiiiifE2sV[4096];
	// demoted variable
	.shared .align 16 .b8 _ZZ28sdpa_fp8_stage_c_wmma_kernelPKhS0_S0_PKfS2_S2_P6__halfiiiifE2sS[2048];
	// demoted variable
	.shared .align 4 .b8 _ZZ28sdpa_fp8_stage_c_wmma_kernelPKhS0_S0_PKfS2_S2_P6__halfiiiifE6m_smem[128];
	// demoted variable
	.shared .align 4 .b8 _ZZ28sdpa_fp8_stage_c_wmma_kernelPKhS0_S0_PKfS2_S2_P6__halfiiiifE6l_smem[128];
	// demoted variable
	.shared .align 16 .b8 _ZZ28sdpa_fp8_stage_c_wmma_kernelPKhS0_S0_PKfS2_S2_P6__halfiiiifE6U_smem[8192];
	mov.u64 	%SPL, __local_depot0;
	ld.param.u64 	%rd21, [_Z28sdpa_fp8_stage_c_wmma_kernelPKhS0_S0_PKfS2_S2_P6__halfiiiif_param_0];
	ld.param.u64 	%rd22, [_Z28sdpa_fp8_stage_c_wmma_kernelPKhS0_S0_PKfS2_S2_P6__halfiiiif_param_1];
	ld.param.u64 	%rd23, [_Z28sdpa_fp8_stage_c_wmma_kernelPKhS0_S0_PKfS2_S2_P6__halfiiiif_param_2];
	ld.param.u64 	%rd24, [_Z28sdpa_fp8_stage_c_wmma_kernelPKhS0_S0_PKfS2_S2_P6__halfiiiif_param_3];
	ld.param.u64 	%rd25, [_Z28sdpa_fp8_stage_c_wmma_kernelPKhS0_S0_PKfS2_S2_P6__halfiiiif_param_4];
	ld.param.u64 	%rd26, [_Z28sdpa_fp8_stage_c_wmma_kernelPKhS0_S0_PKfS2_S2_P6__halfiiiif_param_5];
	ld.param.u64 	%rd27, [_Z28sdpa_fp8_stage_c_wmma_kernelPKhS0_S0_PKfS2_S2_P6__halfiiiif_param_6];
	ld.param.u32 	%r94, [_Z28sdpa_fp8_stage_c_wmma_kernelPKhS0_S0_PKfS2_S2_P6__halfiiiif_param_8];
	ld.param.u32 	%r95, [_Z28sdpa_fp8_stage_c_wmma_kernelPKhS0_S0_PKfS2_S2_P6__halfiiiif_param_9];
	ld.param.u32 	%r96, [_Z28sdpa_fp8_stage_c_wmma_kernelPKhS0_S0_PKfS2_S2_P6__halfiiiif_param_10];
	ld.param.f32 	%f96, [_Z28sdpa_fp8_stage_c_wmma_kernelPKhS0_S0_PKfS2_S2_P6__halfiiiif_param_11];
	cvta.to.global.u64 	%rd1, %rd27;
	add.u64 	%rd2, %SPL, 0;
	mov.u32 	%r97, %ctaid.x;
	mov.u32 	%r1, %tid.x;
	shr.u32 	%r382, %r1, 5;
	and.b32  	%r3, %r1, 31;
	shl.b32 	%r4, %r97, 5;
	add.s32 	%r98, %r4, 32;
	min.s32 	%r99, %r98, %r95;
	sub.s32 	%r5, %r99, %r4;
	setp.lt.s32 	%p1, %r5, 1;
	@%p1 bra 	$L__BB0_33;
	cvta.to.global.u64 	%rd29, %rd24;
	cvta.to.global.u64 	%rd30, %rd25;
	cvta.to.global.u64 	%rd31, %rd26;
	mov.u32 	%r100, %ctaid.y;
	mov.u32 	%r101, %ctaid.z;
	cvt.s64.s32 	%rd3, %r95;
	cvt.s64.s32 	%rd4, %r96;
	mul.wide.s32 	%rd32, %r96, %r95;
	cvt.u64.u32 	%rd33, %r101;
	cvt.s64.s32 	%rd34, %r94;
	cvt.u64.u32 	%rd35, %r100;
	mad.lo.s64 	%rd5, %rd34, %rd33, %rd35;
	mul.lo.s64 	%rd6, %rd32, %rd5;
	mul.wide.u32 	%rd36, %r100, 4;
	add.s64 	%rd37, %rd29, %rd36;
	ld.global.nc.f32 	%f1, [%rd37];
	add.s64 	%rd38, %rd30, %rd36;
	ld.global.nc.f32 	%f2, [%rd38];
	add.s64 	%rd39, %rd31, %rd36;
	ld.global.nc.f32 	%f3, [%rd39];
	mul.lo.s32 	%r6, %r5, %r96;
	setp.ge.s32 	%p2, %r1, %r6;
	@%p2 bra 	$L__BB0_5;
	mov.u32 	%r7, %ntid.x;
	cvta.to.global.u64 	%rd7, %rd21;
	mov.u32 	%r360, %r1;
$L__BB0_3:
	div.s32 	%r102, %r360, %r96;
	mul.lo.s32 	%r103, %r102, %r96;
	sub.s32 	%r104, %r360, %r103;
	add.s32 	%r105, %r4, %r102;
	cvt.s64.s32 	%rd40, %r105;
	cvt.s64.s32 	%rd41, %r104;
	add.s64 	%rd42, %rd6, %rd41;
	mad.lo.s64 	%rd43, %rd40, %rd4, %rd42;
	add.s64 	%rd44, %rd7, %rd43;
	ld.global.nc.u8 	%rs3, [%rd44];
	cvt.u32.u8 	%r106, %rs3;
	add.s32 	%r107, %r106, -128;
	cvt.rn.f32.s32 	%f98, %r107;
	mul.f32 	%f99, %f98, 0f3C010204;
	mul.f32 	%f100, %f99, 0f43E00000;
	mul.f32 	%f97, %f1, %f100;
	// begin inline asm
	{  cvt.rn.f16.f32 %rs2, %f97;}

	// end inline asm
	shl.b32 	%r108, %r102, 7;
	mov.u32 	%r109, _ZZ28sdpa_fp8_stage_c_wmma_kernelPKhS0_S0_PKfS2_S2_P6__halfiiiifE2sQ;
	add.s32 	%r110, %r109, %r108;
	shl.b32 	%r111, %r104, 1;
	add.s32 	%r112, %r110, %r111;
	st.shared.u16 	[%r112], %rs2;
	add.s32 	%r360, %r360, %r7;
	setp.lt.s32 	%p3, %r360, %r6;
	mov.u32 	%r361, %r1;
	@%p3 bra 	$L__BB0_3;
$L__BB0_4:
	div.s32 	%r113, %r361, %r96;
	mul.lo.s32 	%r114, %r113, %r96;
	sub.s32 	%r115, %r361, %r114;
	shl.b32 	%r116, %r113, 8;
	mov.u32 	%r117, _ZZ28sdpa_fp8_stage_c_wmma_kernelPKhS0_S0_PKfS2_S2_P6__halfiiiifE6U_smem;
	add.s32 	%r118, %r117, %r116;
	shl.b32 	%r119, %r115, 2;
	add.s32 	%r120, %r118, %r119;
	mov.b32 	%r121, 0;
	st.shared.u32 	[%r120], %r121;
	add.s32 	%r361, %r361, %r7;
	setp.lt.s32 	%p4, %r361, %r6;
	@%p4 bra 	$L__BB0_4;
$L__BB0_5:
	setp.ge.u32 	%p5, %r1, %r5;
	@%p5 bra 	$L__BB0_8;
	mov.u32 	%r10, %ntid.x;
	mov.u32 	%r123, _ZZ28sdpa_fp8_stage_c_wmma_kernelPKhS0_S0_PKfS2_S2_P6__halfiiiifE6m_smem;
	mov.u32 	%r126, _ZZ28sdpa_fp8_stage_c_wmma_kernelPKhS0_S0_PKfS2_S2_P6__halfiiiifE6l_smem;
	mov.u32 	%r362, %r1;
$L__BB0_7:
	shl.b32 	%r122, %r362, 2;
	add.s32 	%r124, %r123, %r122;
	mov.b32 	%r125, -8388608;
	st.shared.u32 	[%r124], %r125;
	add.s32 	%r127, %r126, %r122;
	mov.b32 	%r128, 0;
	st.shared.u32 	[%r127], %r128;
	add.s32 	%r362, %r362, %r10;
	setp.lt.s32 	%p6, %r362, %r5;
	@%p6 bra 	$L__BB0_7;
$L__BB0_8:
	bar.sync 	0;
	setp.lt.s32 	%p7, %r95, 1;
	@%p7 bra 	$L__BB0_22;
	add.s32 	%r130, %r95, 31;
	shr.u32 	%r15, %r130, 5;
	mov.u32 	%r16, %ntid.x;
	shl.b32 	%r17, %r96, 5;
	shr.u32 	%r131, %r1, 2;
	and.b32  	%r18, %r131, 16;
	shl.b32 	%r132, %r382, 4;
	and.b32  	%r19, %r132, 16;
	shl.b32 	%r133, %r1, 5;
	and.b32  	%r134, %r133, 2048;
	mov.u32 	%r135, _ZZ28sdpa_fp8_stage_c_wmma_kernelPKhS0_S0_PKfS2_S2_P6__halfiiiifE2sQ;
	add.s32 	%r20, %r135, %r134;
	shl.b32 	%r136, %r382, 11;
	and.b32  	%r137, %r136, 2048;
	mov.u32 	%r138, _ZZ28sdpa_fp8_stage_c_wmma_kernelPKhS0_S0_PKfS2_S2_P6__halfiiiifE3sKT;
	add.s32 	%r21, %r138, %r137;
	shl.b32 	%r139, %r1, 4;
	and.b32  	%r140, %r139, 1024;
	mov.u32 	%r141, _ZZ28sdpa_fp8_stage_c_wmma_kernelPKhS0_S0_PKfS2_S2_P6__halfiiiifE2sS;
	add.s32 	%r142, %r141, %r140;
	shl.b32 	%r143, %r382, 5;
	and.b32  	%r144, %r143, 32;
	add.s32 	%r22, %r142, %r144;
	add.s32 	%r145, %r96, -1;
	shr.u32 	%r146, %r145, 4;
	add.s32 	%r147, %r146, 1;
	and.b32  	%r23, %r147, 3;
	and.b32  	%r24, %r147, 536870908;
	cvta.to.global.u64 	%rd8, %rd23;
	cvta.to.global.u64 	%rd9, %rd22;
	mov.b32 	%r363, 0;
$L__BB0_10:
	shl.b32 	%r31, %r363, 5;
	add.s32 	%r148, %r31, 32;
	min.s32 	%r32, %r95, %r148;
	sub.s32 	%r33, %r32, %r31;
	add.s32 	%r34, %r33, -1;
	and.b32  	%r35, %r32, 7;
	and.b32  	%r36, %r32, 15;
	mul.lo.s32 	%r37, %r33, %r96;
	setp.ge.s32 	%p8, %r1, %r37;
	@%p8 bra 	$L__BB0_15;
	mov.u32 	%r364, %r1;
$L__BB0_12:
	div.s32 	%r149, %r364, %r96;
	mul.lo.s32 	%r150, %r149, %r96;
	sub.s32 	%r151, %r364, %r150;
	add.s32 	%r152, %r31, %r149;
	cvt.s64.s32 	%rd45, %r152;
	cvt.s64.s32 	%rd46, %r151;
	add.s64 	%rd47, %rd6, %rd46;
	mad.lo.s64 	%rd48, %rd45, %rd4, %rd47;
	add.s64 	%rd49, %rd9, %rd48;
	ld.global.nc.u8 	%rs5, [%rd49];
	cvt.u32.u8 	%r153, %rs5;
	add.s32 	%r154, %r153, -128;
	cvt.rn.f32.s32 	%f102, %r154;
	mul.f32 	%f103, %f102, 0f3C010204;
	mul.f32 	%f104, %f103, 0f43E00000;
	mul.f32 	%f101, %f2, %f104;
	// begin inline asm
	{  cvt.rn.f16.f32 %rs4, %f101;}

	// end inline asm
	shl.b32 	%r155, %r149, 7;
	add.s32 	%r157, %r138, %r155;
	shl.b32 	%r158, %r151, 1;
	add.s32 	%r159, %r157, %r158;
	st.shared.u16 	[%r159], %rs4;
	add.s32 	%r364, %r364, %r16;
	setp.lt.s32 	%p9, %r364, %r37;
	@%p9 bra 	$L__BB0_12;
	mov.u32 	%r365, %r1;
$L__BB0_14:
	div.s32 	%r160, %r365, %r96;
	mul.lo.s32 	%r161, %r160, %r96;
	sub.s32 	%r162, %r365, %r161;
	add.s32 	%r163, %r31, %r160;
	cvt.s64.s32 	%rd50, %r163;
	cvt.s64.s32 	%rd51, %r162;
	add.s64 	%rd52, %rd6, %rd51;
	mad.lo.s64 	%rd53, %rd50, %rd4, %rd52;
	add.s64 	%rd54, %rd8, %rd53;
	ld.global.nc.u8 	%rs7, [%rd54];
	cvt.u32.u8 	%r164, %rs7;
	add.s32 	%r165, %r164, -128;
	cvt.rn.f32.s32 	%f106, %r165;
	mul.f32 	%f107, %f106, 0f3C010204;
	mul.f32 	%f108, %f107, 0f43E00000;
	mul.f32 	%f105, %f3, %f108;
	// begin inline asm
	{  cvt.rn.f16.f32 %rs6, %f105;}

	// end inline asm
	shl.b32 	%r166, %r160, 7;
	mov.u32 	%r167, _ZZ28sdpa_fp8_stage_c_wmma_kernelPKhS0_S0_PKfS2_S2_P6__halfiiiifE2sV;
	add.s32 	%r168, %r167, %r166;
	shl.b32 	%r169, %r162, 1;
	add.s32 	%r170, %r168, %r169;
	st.shared.u16 	[%r170], %rs6;
	add.s32 	%r365, %r365, %r16;
	setp.lt.s32 	%p10, %r365, %r37;
	@%p10 bra 	$L__BB0_14;
$L__BB0_15:
	add.s32 	%r366, %r37, %r1;
	setp.ge.s32 	%p11, %r366, %r17;
	@%p11 bra 	$L__BB0_18;
	mov.f32 	%f109, 0f00000000;
	// begin inline asm
	{  cvt.rn.f16.f32 %rs8, %f109;}

	// end inline asm
$L__BB0_17:
	div.s32 	%r171, %r366, %r96;
	mul.lo.s32 	%r172, %r171, %r96;
	sub.s32 	%r173, %r366, %r172;
	shl.b32 	%r174, %r171, 7;
	add.s32 	%r176, %r138, %r174;
	shl.b32 	%r177, %r173, 1;
	add.s32 	%r178, %r176, %r177;
	st.shared.u16 	[%r178], %rs8;
	mov.u32 	%r179, _ZZ28sdpa_fp8_stage_c_wmma_kernelPKhS0_S0_PKfS2_S2_P6__halfiiiifE2sV;
	add.s32 	%r180, %r179, %r174;
	add.s32 	%r181, %r180, %r177;
	st.shared.u16 	[%r181], %rs8;
	add.s32 	%r366, %r366, %r16;
	setp.lt.s32 	%p12, %r366, %r17;
	@%p12 bra 	$L__BB0_17;
$L__BB0_18:
	setp.ge.u32 	%p13, %r18, %r5;
	bar.sync 	0;
	setp.ge.s32 	%p14, %r19, %r33;
	or.pred  	%p15, %p13, %p14;
	@%p15 bra 	$L__BB0_40;
	setp.lt.s32 	%p16, %r96, 1;
	mov.f32 	%f299, 0f00000000;
	mov.f32 	%f300, %f299;
	mov.f32 	%f301, %f299;
	mov.f32 	%f302, %f299;
	mov.f32 	%f303, %f299;
	mov.f32 	%f304, %f299;
	mov.f32 	%f305, %f299;
	mov.f32 	%f306, %f299;
	@%p16 bra 	$L__BB0_39;
	setp.lt.u32 	%p17, %r96, 49;
	mov.b32 	%r368, 0;
	mov.f32 	%f299, 0f00000000;
	@%p17 bra 	$L__BB0_35;
	mov.b32 	%r368, 0;
	mov.f32 	%f299, 0f00000000;
	mov.f32 	%f300, %f299;
	mov.f32 	%f301, %f299;
	mov.f32 	%f302, %f299;
	mov.f32 	%f303, %f299;
	mov.f32 	%f304, %f299;
	mov.f32 	%f305, %f299;
	mov.f32 	%f306, %f299;
	mov.u32 	%r369, %r368;
	bra.uni 	$L__BB0_34;
$L__BB0_22:
	setp.ge.s32 	%p54, %r382, %r5;
	@%p54 bra 	$L__BB0_33;
	not.b32 	%r346, %r3;
	add.s32 	%r25, %r96, %r346;
	and.b32  	%r26, %r25, 96;
	cvt.u64.u32 	%rd10, %r3;
	or.b32  	%r27, %r3, 32;
	or.b32  	%r28, %r3, 64;
	or.b32  	%r29, %r3, 96;
	add.s64 	%rd11, %rd1, 128;
	mul.lo.s64 	%rd12, %rd5, %rd3;
$L__BB0_24:
	setp.ge.s32 	%p55, %r3, %r96;
	shl.b32 	%r347, %r382, 2;
	mov.u32 	%r348, _ZZ28sdpa_fp8_stage_c_wmma_kernelPKhS0_S0_PKfS2_S2_P6__halfiiiifE6l_smem;
	add.s32 	%r349, %r348, %r347;
	ld.shared.f32 	%f95, [%r349];
	add.s32 	%r350, %r4, %r382;
	cvt.u64.u32 	%rd16, %r350;
	@%p55 bra 	$L__BB0_32;
	setp.eq.s32 	%p56, %r26, 96;
	mov.u32 	%r383, %r3;
	@%p56 bra 	$L__BB0_29;
	setp.eq.s32 	%p57, %r26, 0;
	shl.b32 	%r351, %r382, 8;
	mov.u32 	%r352, _ZZ28sdpa_fp8_stage_c_wmma_kernelPKhS0_S0_PKfS2_S2_P6__halfiiiifE6U_smem;
	add.s32 	%r353, %r352, %r351;
	shl.b32 	%r354, %r3, 2;
	add.s32 	%r86, %r353, %r354;
	ld.shared.f32 	%f262, [%r86];
	div.rn.f32 	%f261, %f262, %f95;
	// begin inline asm
	{  cvt.rn.f16.f32 %rs25, %f261;}

	// end inline asm
	mad.lo.s64 	%rd70, %rd16, %rd4, %rd6;
	add.s64 	%rd71, %rd70, %rd10;
	shl.b64 	%rd72, %rd71, 1;
	add.s64 	%rd17, %rd1, %rd72;
	st.global.u16 	[%rd17], %rs25;
	mov.u32 	%r383, %r27;
	@%p57 bra 	$L__BB0_29;
	setp.eq.s32 	%p58, %r26, 32;
	ld.shared.f32 	%f264, [%r86+128];
	div.rn.f32 	%f263, %f264, %f95;
	// begin inline asm
	{  cvt.rn.f16.f32 %rs26, %f263;}

	// end inline asm
	st.global.u16 	[%rd17+64], %rs26;
	mov.u32 	%r383, %r28;
	@%p58 bra 	$L__BB0_29;
	ld.shared.f32 	%f266, [%r86+256];
	div.rn.f32 	%f265, %f266, %f95;
	// begin inline asm
	{  cvt.rn.f16.f32 %rs27, %f265;}

	// end inline asm
	st.global.u16 	[%rd17+128], %rs27;
	mov.u32 	%r383, %r29;
$L__BB0_29:
	setp.lt.u32 	%p59, %r25, 96;
	@%p59 bra 	$L__BB0_32;
	shl.b32 	%r355, %r382, 8;
	shl.b32 	%r356, %r383, 2;
	add.s32 	%r357, %r355, %r356;
	mov.u32 	%r358, _ZZ28sdpa_fp8_stage_c_wmma_kernelPKhS0_S0_PKfS2_S2_P6__halfiiiifE6U_smem;
	add.s32 	%r359, %r358, %r357;
	add.s32 	%r384, %r359, 256;
	add.s64 	%rd73, %rd12, %rd16;
	cvt.u64.u32 	%rd74, %r383;
	mad.lo.s64 	%rd75, %rd4, %rd73, %rd74;
	shl.b64 	%rd76, %rd75, 1;
	add.s64 	%rd77, %rd11, %rd76;
$L__BB0_31:
	ld.shared.f32 	%f271, [%r384+-256];
	div.rn.f32 	%f267, %f271, %f95;
	// begin inline asm
	{  cvt.rn.f16.f32 %rs28, %f267;}

	// end inline asm
	st.global.u16 	[%rd77+-128], %rs28;
	ld.shared.f32 	%f272, [%r384+-128];
	div.rn.f32 	%f268, %f272, %f95;
	// begin inline asm
	{  cvt.rn.f16.f32 %rs29, %f268;}

	// end inline asm
	st.global.u16 	[%rd77+-64], %rs29;
	ld.shared.f32 	%f273, [%r384];
	div.rn.f32 	%f269, %f273, %f95;
	// begin inline asm
	{  cvt.rn.f16.f32 %rs30, %f269;}

	// end inline asm
	st.global.u16 	[%rd77], %rs30;
	ld.shared.f32 	%f274, [%r384+128];
	div.rn.f32 	%f270, %f274, %f95;
	// begin inline asm
	{  cvt.rn.f16.f32 %rs31, %f270;}

	// end inline asm
	st.global.u16 	[%rd77+64], %rs31;
	add.s32 	%r383, %r383, 128;
	add.s32 	%r384, %r384, 512;
	add.s64 	%rd77, %rd77, 256;
	setp.lt.s32 	%p60, %r383, %r96;
	@%p60 bra 	$L__BB0_31;
$L__BB0_32:
	add.s32 	%r382, %r382, 4;
	setp.lt.s32 	%p61, %r382, %r5;
	@%p61 bra 	$L__BB0_24;
$L__BB0_33:
	ret;
$L__BB0_34:
	.pragma "nounroll";
	shl.b32 	%r185, %r368, 1;
	add.s32 	%r186, %r20, %r185;
	mov.b32 	%r187, 64;
	wmma.load.a.sync.aligned.row.m16n16k16.shared.f16 	{%r188, %r189, %r190, %r191, %r192, %r193, %r194, %r195}, [%r186], %r187;
	add.s32 	%r196, %r21, %r185;
	wmma.load.b.sync.aligned.col.m16n16k16.shared.f16 	{%r197, %r198, %r199, %r200, %r201, %r202, %r203, %r204}, [%r196], %r187;
	wmma.mma.sync.aligned.row.col.m16n16k16.f32.f32 {%f114, %f115, %f116, %f117, %f118, %f119, %f120, %f121}, {%r188, %r189, %r190, %r191, %r192, %r193, %r194, %r195}, {%r197, %r198, %r199, %r200, %r201, %r202, %r203, %r204}, {%f306, %f305, %f304, %f303, %f302, %f301, %f300, %f299};
	add.s32 	%r205, %r186, 32;
	wmma.load.a.sync.aligned.row.m16n16k16.shared.f16 	{%r206, %r207, %r208, %r209, %r210, %r211, %r212, %r213}, [%r205], %r187;
	add.s32 	%r214, %r196, 32;
	wmma.load.b.sync.aligned.col.m16n16k16.shared.f16 	{%r215, %r216, %r217, %r218, %r219, %r220, %r221, %r222}, [%r214], %r187;
	wmma.mma.sync.aligned.row.col.m16n16k16.f32.f32 {%f122, %f123, %f124, %f125, %f126, %f127, %f128, %f129}, {%r206, %r207, %r208, %r209, %r210, %r211, %r212, %r213}, {%r215, %r216, %r217, %r218, %r219, %r220, %r221, %r222}, {%f114, %f115, %f116, %f117, %f118, %f119, %f120, %f121};
	add.s32 	%r223, %r186, 64;
	wmma.load.a.sync.aligned.row.m16n16k16.shared.f16 	{%r224, %r225, %r226, %r227, %r228, %r229, %r230, %r231}, [%r223], %r187;
	add.s32 	%r232, %r196, 64;
	wmma.load.b.sync.aligned.col.m16n16k16.shared.f16 	{%r233, %r234, %r235, %r236, %r237, %r238, %r239, %r240}, [%r232], %r187;
	wmma.mma.sync.aligned.row.col.m16n16k16.f32.f32 {%f130, %f131, %f132, %f133, %f134, %f135, %f136, %f137}, {%r224, %r225, %r226, %r227, %r228, %r229, %r230, %r231}, {%r233, %r234, %r235, %r236, %r237, %r238, %r239, %r240}, {%f122, %f123, %f124, %f125, %f126, %f127, %f128, %f129};
	add.s32 	%r241, %r186, 96;
	wmma.load.a.sync.aligned.row.m16n16k16.shared.f16 	{%r242, %r243, %r244, %r245, %r246, %r247, %r248, %r249}, [%r241], %r187;
	add.s32 	%r250, %r196, 96;
	wmma.load.b.sync.aligned.col.m16n16k16.shared.f16 	{%r251, %r252, %r253, %r254, %r255, %r256, %r257, %r258}, [%r250], %r187;
	wmma.mma.sync.aligned.row.col.m16n16k16.f32.f32 {%f306, %f305, %f304, %f303, %f302, %f301, %f300, %f299}, {%r242, %r243, %r244, %r245, %r246, %r247, %r248, %r249}, {%r251, %r252, %r253, %r254, %r255, %r256, %r257, %r258}, {%f130, %f131, %f132, %f133, %f134, %f135, %f136, %f137};
	add.s32 	%r368, %r368, 64;
	add.s32 	%r369, %r369, 4;
	setp.eq.s32 	%p18, %r369, %r24;
	@%p18 bra 	$L__BB0_35;
	bra.uni 	$L__BB0_34;
$L__BB0_35:
	setp.eq.s32 	%p19, %r23, 0;
	@%p19 bra 	$L__BB0_39;
	setp.eq.s32 	%p20, %r23, 1;
	shl.b32 	%r259, %r368, 1;
	add.s32 	%r46, %r20, %r259;
	mov.b32 	%r260, 64;
	wmma.load.a.sync.aligned.row.m16n16k16.shared.f16 	{%r261, %r262, %r263, %r264, %r265, %r266, %r267, %r268}, [%r46], %r260;
	add.s32 	%r47, %r21, %r259;
	wmma.load.b.sync.aligned.col.m16n16k16.shared.f16 	{%r269, %r270, %r271, %r272, %r273, %r274, %r275, %r276}, [%r47], %r260;
	wmma.mma.sync.aligned.row.col.m16n16k16.f32.f32 {%f306, %f305, %f304, %f303, %f302, %f301, %f300, %f299}, {%r261, %r262, %r263, %r264, %r265, %r266, %r267, %r268}, {%r269, %r270, %r271, %r272, %r273, %r274, %r275, %r276}, {%f306, %f305, %f304, %f303, %f302, %f301, %f300, %f299};
	@%p20 bra 	$L__BB0_39;
	setp.eq.s32 	%p21, %r23, 2;
	add.s32 	%r277, %r46, 32;
	mov.b32 	%r278, 64;
	wmma.load.a.sync.aligned.row.m16n16k16.shared.f16 	{%r279, %r280, %r281, %r282, %r283, %r284, %r285, %r286}, [%r277], %r278;
	add.s32 	%r287, %r47, 32;
	wmma.load.b.sync.aligned.col.m16n16k16.shared.f16 	{%r288, %r289, %r290, %r291, %r292, %r293, %r294, %r295}, [%r287], %r278;
	wmma.mma.sync.aligned.row.col.m16n16k16.f32.f32 {%f306, %f305, %f304, %f303, %f302, %f301, %f300, %f299}, {%r279, %r280, %r281, %r282, %r283, %r284, %r285, %r286}, {%r288, %r289, %r290, %r291, %r292, %r293, %r294, %r295}, {%f306, %f305, %f304, %f303, %f302, %f301, %f300, %f299};
	@%p21 bra 	$L__BB0_39;
	add.s32 	%r296, %r46, 64;
	mov.b32 	%r297, 64;
	wmma.load.a.sync.aligned.row.m16n16k16.shared.f16 	{%r298, %r299, %r300, %r301, %r302, %r303, %r304, %r305}, [%r296], %r297;
	add.s32 	%r306, %r47, 64;
	wmma.load.b.sync.aligned.col.m16n16k16.shared.f16 	{%r307, %r308, %r309, %r310, %r311, %r312, %r313, %r314}, [%r306], %r297;
	wmma.mma.sync.aligned.row.col.m16n16k16.f32.f32 {%f306, %f305, %f304, %f303, %f302, %f301, %f300, %f299}, {%r298, %r299, %r300, %r301, %r302, %r303, %r304, %r305}, {%r307, %r308, %r309, %r310, %r311, %r312, %r313, %r314}, {%f306, %f305, %f304, %f303, %f302, %f301, %f300, %f299};
$L__BB0_39:
	// begin inline asm
	{  cvt.rn.f16.f32 %rs9, %f306;}

	// end inline asm
	// begin inline asm
	{  cvt.rn.f16.f32 %rs10, %f305;}

	// end inline asm
	mov.b32 	%r315, {%rs9, %rs10};
	// begin inline asm
	{  cvt.rn.f16.f32 %rs11, %f304;}

	// end inline asm
	// begin inline asm
	{  cvt.rn.f16.f32 %rs12, %f303;}

	// end inline asm
	mov.b32 	%r316, {%rs11, %rs12};
	// begin inline asm
	{  cvt.rn.f16.f32 %rs13, %f302;}

	// end inline asm
	// begin inline asm
	{  cvt.rn.f16.f32 %rs14, %f301;}

	// end inline asm
	mov.b32 	%r317, {%rs13, %rs14};
	// begin inline asm
	{  cvt.rn.f16.f32 %rs15, %f300;}

	// end inline asm
	// begin inline asm
	{  cvt.rn.f16.f32 %rs16, %f299;}

	// end inline asm
	mov.b32 	%r318, {%rs15, %rs16};
	mov.b32 	%r319, 32;
	wmma.store.d.sync.aligned.row.m16n16k16.shared.f16 	[%r22], {%r315, %r316, %r317, %r318}, %r319;
$L__BB0_40:
	setp.ge.u32 	%p22, %r382, %r5;
	bar.sync 	0;
	@%p22 bra 	$L__BB0_82;
	and.b32  	%r52, %r32, 3;
	sub.s32 	%r53, %r33, %r52;
	sub.s32 	%r54, %r33, %r36;
	add.s32 	%r55, %r36, -1;
	add.s32 	%r56, %r35, -1;
	mov.u32 	%r370, %r382;
$L__BB0_42:
	setp.lt.s32 	%p23, %r33, 1;
	@%p23 bra 	$L__BB0_50;
	setp.lt.u32 	%p24, %r34, 3;
	shl.b32 	%r321, %r370, 6;
	add.s32 	%r58, %r141, %r321;
	mov.b32 	%r372, 0;
	@%p24 bra 	$L__BB0_46;
	mov.b32 	%r371, 0;
$L__BB0_45:
	.pragma "nounroll";
	shl.b32 	%r324, %r371, 1;
	add.s32 	%r325, %r58, %r324;
	ld.shared.v4.u16 	{%rs17, %rs18, %rs19, %rs20}, [%r325];
	// begin inline asm
	{  cvt.f32.f16 %f146, %rs17;}

	// end inline asm
	mul.f32 	%f150, %f96, %f146;
	mul.wide.u32 	%rd55, %r371, 4;
	add.s64 	%rd56, %rd2, %rd55;
	// begin inline asm
	{  cvt.f32.f16 %f147, %rs18;}

	// end inline asm
	mul.f32 	%f151, %f96, %f147;
	// begin inline asm
	{  cvt.f32.f16 %f148, %rs19;}

	// end inline asm
	mul.f32 	%f152, %f96, %f148;
	// begin inline asm
	{  cvt.f32.f16 %f149, %rs20;}

	// end inline asm
	mul.f32 	%f153, %f96, %f149;
	st.local.v4.f32 	[%rd56], {%f150, %f151, %f152, %f153};
	add.s32 	%r371, %r371, 4;
	setp.ne.s32 	%p25, %r371, %r53;
	mov.u32 	%r372, %r53;
	@%p25 bra 	$L__BB0_45;
$L__BB0_46:
	setp.eq.s32 	%p26, %r52, 0;
	@%p26 bra 	$L__BB0_50;
	setp.eq.s32 	%p27, %r52, 1;
	shl.b32 	%r326, %r372, 1;
	add.s32 	%r62, %r58, %r326;
	ld.shared.u16 	%rs21, [%r62];
	// begin inline asm
	{  cvt.f32.f16 %f154, %rs21;}

	// end inline asm
	mul.f32 	%f155, %f96, %f154;
	mul.wide.u32 	%rd57, %r372, 4;
	add.s64 	%rd13, %rd2, %rd57;
	st.local.f32 	[%rd13], %f155;
	@%p27 bra 	$L__BB0_50;
	setp.eq.s32 	%p28, %r52, 2;
	ld.shared.u16 	%rs22, [%r62+2];
	// begin inline asm
	{  cvt.f32.f16 %f156, %rs22;}

	// end inline asm
	mul.f32 	%f157, %f96, %f156;
	st.local.f32 	[%rd13+4], %f157;
	@%p28 bra 	$L__BB0_50;
	ld.shared.u16 	%rs23, [%r62+4];
	// begin inline asm
	{  cvt.f32.f16 %f158, %rs23;}

	// end inline asm
	mul.f32 	%f159, %f96, %f158;
	st.local.f32 	[%rd13+8], %f159;
$L__BB0_50:
	setp.lt.s32 	%p29, %r33, 1;
	shl.b32 	%r327, %r370, 2;
	mov.u32 	%r328, _ZZ28sdpa_fp8_stage_c_wmma_kernelPKhS0_S0_PKfS2_S2_P6__halfiiiifE6m_smem;
	add.s32 	%r63, %r328, %r327;
	ld.shared.f32 	%f68, [%r63];
	mov.f32 	%f314, %f68;
	@%p29 bra 	$L__BB0_64;
	setp.lt.u32 	%p30, %r34, 15;
	mov.b32 	%r375, 0;
	mov.f32 	%f314, %f68;
	@%p30 bra 	$L__BB0_54;
	mov.b32 	%r373, 0;
	mov.f32 	%f314, %f68;
$L__BB0_53:
	.pragma "nounroll";
	mul.wide.u32 	%rd58, %r373, 4;
	add.s64 	%rd59, %rd2, %rd58;
	ld.local.v4.f32 	{%f161, %f162, %f163, %f164}, [%rd59];
	max.f32 	%f165, %f314, %f161;
	max.f32 	%f166, %f165, %f162;
	max.f32 	%f167, %f166, %f163;
	max.f32 	%f168, %f167, %f164;
	ld.local.v4.f32 	{%f169, %f170, %f171, %f172}, [%rd59+16];
	max.f32 	%f173, %f168, %f169;
	max.f32 	%f174, %f173, %f170;
	max.f32 	%f175, %f174, %f171;
	max.f32 	%f176, %f175, %f172;
	ld.local.v4.f32 	{%f177, %f178, %f179, %f180}, [%rd59+32];
	max.f32 	%f181, %f176, %f177;
	max.f32 	%f182, %f181, %f178;
	max.f32 	%f183, %f182, %f179;
	max.f32 	%f184, %f183, %f180;
	ld.local.v4.f32 	{%f185, %f186, %f187, %f188}, [%rd59+48];
	max.f32 	%f189, %f184, %f185;
	max.f32 	%f190, %f189, %f186;
	max.f32 	%f191, %f190, %f187;
	max.f32 	%f314, %f191, %f188;
	add.s32 	%r373, %r373, 16;
	setp.ne.s32 	%p31, %r373, %r54;
	mov.u32 	%r375, %r54;
	@%p31 bra 	$L__BB0_53;
$L__BB0_54:
	setp.eq.s32 	%p32, %r36, 0;
	@%p32 bra 	$L__BB0_64;
	setp.lt.u32 	%p33, %r55, 7;
	@%p33 bra 	$L__BB0_57;
	mul.wide.u32 	%rd60, %r375, 4;
	add.s64 	%rd61, %rd2, %rd60;
	ld.local.f32 	%f193, [%rd61];
	max.f32 	%f194, %f314, %f193;
	ld.local.f32 	%f195, [%rd61+4];
	max.f32 	%f196, %f194, %f195;
	ld.local.f32 	%f197, [%rd61+8];
	max.f32 	%f198, %f196, %f197;
	ld.local.f32 	%f199, [%rd61+12];
	max.f32 	%f200, %f198, %f199;
	ld.local.f32 	%f201, [%rd61+16];
	max.f32 	%f202, %f200, %f201;
	ld.local.f32 	%f203, [%rd61+20];
	max.f32 	%f204, %f202, %f203;
	ld.local.f32 	%f205, [%rd61+24];
	max.f32 	%f206, %f204, %f205;
	ld.local.f32 	%f207, [%rd61+28];
	max.f32 	%f314, %f206, %f207;
	add.s32 	%r375, %r375, 8;
$L__BB0_57:
	setp.eq.s32 	%p34, %r35, 0;
	@%p34 bra 	$L__BB0_64;
	setp.lt.u32 	%p35, %r56, 3;
	@%p35 bra 	$L__BB0_60;
	mul.wide.u32 	%rd62, %r375, 4;
	add.s64 	%rd63, %rd2, %rd62;
	ld.local.f32 	%f209, [%rd63];
	max.f32 	%f210, %f314, %f209;
	ld.local.f32 	%f211, [%rd63+4];
	max.f32 	%f212, %f210, %f211;
	ld.local.f32 	%f213, [%rd63+8];
	max.f32 	%f214, %f212, %f213;
	ld.local.f32 	%f215, [%rd63+12];
	max.f32 	%f314, %f214, %f215;
	add.s32 	%r375, %r375, 4;
$L__BB0_60:
	setp.eq.s32 	%p36, %r52, 0;
	@%p36 bra 	$L__BB0_64;
	setp.eq.s32 	%p37, %r52, 1;
	mul.wide.u32 	%rd64, %r375, 4;
	add.s64 	%rd14, %rd2, %rd64;
	ld.local.f32 	%f216, [%rd14];
	max.f32 	%f314, %f314, %f216;
	@%p37 bra 	$L__BB0_64;
	setp.eq.s32 	%p38, %r52, 2;
	ld.local.f32 	%f217, [%rd14+4];
	max.f32 	%f314, %f314, %f217;
	@%p38 bra 	$L__BB0_64;
	ld.local.f32 	%f218, [%rd14+8];
	max.f32 	%f314, %f314, %f218;
$L__BB0_64:
	setp.lt.s32 	%p39, %r33, 1;
	mov.u32 	%r332, _ZZ28sdpa_fp8_stage_c_wmma_kernelPKhS0_S0_PKfS2_S2_P6__halfiiiifE6l_smem;
	add.s32 	%r71, %r332, %r327;
	ld.shared.f32 	%f83, [%r71];
	mov.f32 	%f318, 0f00000000;
	@%p39 bra 	$L__BB0_72;
	setp.lt.u32 	%p40, %r34, 3;
	mov.f32 	%f318, 0f00000000;
	mov.b32 	%r378, 0;
	@%p40 bra 	$L__BB0_68;
	mov.f32 	%f318, 0f00000000;
	mov.b32 	%r377, 0;
$L__BB0_67:
	.pragma "nounroll";
	mul.wide.u32 	%rd65, %r377, 4;
	add.s64 	%rd66, %rd2, %rd65;
	ld.local.v4.f32 	{%f223, %f224, %f225, %f226}, [%rd66];
	sub.f32 	%f227, %f223, %f314;
	mul.f32 	%f228, %f227, 0f3FB8AA3B;
	ex2.approx.f32 	%f229, %f228;
	add.f32 	%f230, %f318, %f229;
	sub.f32 	%f231, %f224, %f314;
	mul.f32 	%f232, %f231, 0f3FB8AA3B;
	ex2.approx.f32 	%f233, %f232;
	add.f32 	%f234, %f230, %f233;
	sub.f32 	%f235, %f225, %f314;
	mul.f32 	%f236, %f235, 0f3FB8AA3B;
	ex2.approx.f32 	%f237, %f236;
	add.f32 	%f238, %f234, %f237;
	sub.f32 	%f239, %f226, %f314;
	mul.f32 	%f240, %f239, 0f3FB8AA3B;
	ex2.approx.f32 	%f241, %f240;
	st.local.v4.f32 	[%rd66], {%f229, %f233, %f237, %f241};
	add.f32 	%f318, %f238, %f241;
	add.s32 	%r377, %r377, 4;
	setp.ne.s32 	%p41, %r377, %r53;
	mov.u32 	%r378, %r53;
	@%p41 bra 	$L__BB0_67;
$L__BB0_68:
	setp.eq.s32 	%p42, %r52, 0;
	@%p42 bra 	$L__BB0_72;
	setp.eq.s32 	%p43, %r52, 1;
	mul.wide.u32 	%rd67, %r378, 4;
	add.s64 	%rd15, %rd2, %rd67;
	ld.local.f32 	%f242, [%rd15];
	sub.f32 	%f243, %f242, %f314;
	mul.f32 	%f244, %f243, 0f3FB8AA3B;
	ex2.approx.f32 	%f245, %f244;
	st.local.f32 	[%rd15], %f245;
	add.f32 	%f318, %f318, %f245;
	@%p43 bra 	$L__BB0_72;
	setp.eq.s32 	%p44, %r52, 2;
	ld.local.f32 	%f246, [%rd15+4];
	sub.f32 	%f247, %f246, %f314;
	mul.f32 	%f248, %f247, 0f3FB8AA3B;
	ex2.approx.f32 	%f249, %f248;
	st.local.f32 	[%rd15+4], %f249;
	add.f32 	%f318, %f318, %f249;
	@%p44 bra 	$L__BB0_72;
	ld.local.f32 	%f250, [%rd15+8];
	sub.f32 	%f251, %f250, %f314;
	mul.f32 	%f252, %f251, 0f3FB8AA3B;
	ex2.approx.f32 	%f253, %f252;
	st.local.f32 	[%rd15+8], %f253;
	add.f32 	%f318, %f318, %f253;
$L__BB0_72:
	setp.ge.s32 	%p45, %r3, %r96;
	sub.f32 	%f254, %f68, %f314;
	mul.f32 	%f255, %f254, 0f3FB8AA3B;
	ex2.approx.f32 	%f92, %f255;
	fma.rn.f32 	%f93, %f83, %f92, %f318;
	shl.b32 	%r335, %r370, 8;
	mov.u32 	%r336, _ZZ28sdpa_fp8_stage_c_wmma_kernelPKhS0_S0_PKfS2_S2_P6__halfiiiifE6U_smem;
	add.s32 	%r75, %r336, %r335;
	mov.u32 	%r379, %r3;
	@%p45 bra 	$L__BB0_73;
	bra.uni 	$L__BB0_83;
$L__BB0_73:
	setp.lt.s32 	%p47, %r33, 1;
	@%p47 bra 	$L__BB0_79;
	mov.b32 	%r380, 0;
$L__BB0_75:
	setp.ge.s32 	%p48, %r3, %r96;
	@%p48 bra 	$L__BB0_78;
	mul.wide.u32 	%rd68, %r380, 4;
	add.s64 	%rd69, %rd2, %rd68;
	ld.local.f32 	%f94, [%rd69];
	shl.b32 	%r340, %r380, 7;
	mov.u32 	%r341, _ZZ28sdpa_fp8_stage_c_wmma_kernelPKhS0_S0_PKfS2_S2_P6__halfiiiifE2sV;
	add.s32 	%r79, %r341, %r340;
	mov.u32 	%r381, %r3;
$L__BB0_77:
	shl.b32 	%r342, %r381, 1;
	add.s32 	%r343, %r79, %r342;
	ld.shared.u16 	%rs24, [%r343];
	// begin inline asm
	{  cvt.f32.f16 %f258, %rs24;}

	// end inline asm
	shl.b32 	%r344, %r381, 2;
	add.s32 	%r345, %r75, %r344;
	ld.shared.f32 	%f259, [%r345];
	fma.rn.f32 	%f260, %f94, %f258, %f259;
	st.shared.f32 	[%r345], %f260;
	add.s32 	%r381, %r381, 32;
	setp.lt.s32 	%p49, %r381, %r96;
	@%p49 bra 	$L__BB0_77;
$L__BB0_78:
	add.s32 	%r380, %r380, 1;
	setp.lt.s32 	%p50, %r380, %r33;
	@%p50 bra 	$L__BB0_75;
$L__BB0_79:
	setp.ne.s32 	%p51, %r3, 0;
	@%p51 bra 	$L__BB0_81;
	st.shared.f32 	[%r63], %f314;
	st.shared.f32 	[%r71], %f93;
$L__BB0_81:
	add.s32 	%r370, %r370, 4;
	setp.lt.s32 	%p52, %r370, %r5;
	@%p52 bra 	$L__BB0_42;
$L__BB0_82:
	bar.sync 	0;
	add.s32 	%r363, %r363, 1;
	setp.eq.s32 	%p53, %r363, %r15;
	@%p53 bra 	$L__BB0_22;
	bra.uni 	$L__BB0_10;
$L__BB0_83:
	shl.b32 	%r337, %r379, 2;
	add.s32 	%r338, %r75, %r337;
	ld.shared.f32 	%f256, [%r338];
	mul.f32 	%f257, %f92, %f256;
	st.shared.f32 	[%r338], %f257;
	add.s32 	%r379, %r379, 32;
	setp.lt.s32 	%p46, %r379, %r96;
	@%p46 bra 	$L__BB0_83;
	bra.uni 	$L__BB0_73;

}


// ===== COMPILED SASS (sm_100) =====

	.target	sm_100

	.elftype	@"ET_EXEC"


//--------------------- .note.nv.tkinfo           --------------------------
	.section	.note.nv.tkinfo,"",@"SHT_NOTE"
	.sectionflags	@"SHF_NOTE_NV_TKINFO"
	.tkinfo
        /*0018*/ 	.word	0x00000002
        /*0030*/ 	.string	""
        /*0030*/ 	.string	"ptxas"
        /*0030*/ 	.string	"Cuda compilation tools, release 13.0, V13.0.88"
        /*0030*/ 	.string	"Build cuda_13.0.r13.0/compiler.36424714_0"
        /*0030*/ 	.string	"-arch sm_100 -m 64 "



//--------------------- .note.nv.cuinfo           --------------------------
	.section	.note.nv.cuinfo,"",@"SHT_NOTE"
	.sectionflags	@"SHF_NOTE_NV_CUINFO"
        /*0018*/ 	.short	0x0002
        /*001a*/ 	.short	0x0064
        /*001c*/ 	.short	0x0082
	.zero		2


//--------------------- .nv.info                  --------------------------
	.section	.nv.info,"",@"SHT_CUDA_INFO"
	.align	4


	//----- nvinfo : EIATTR_REGCOUNT
	.align		4
        /*0000*/ 	.byte	0x04, 0x2f
        /*0002*/ 	.short	(.L_1 - .L_0)
	.align		4
.L_0:
        /*0004*/ 	.word	index@(_Z28sdpa_fp8_stage_c_wmma_kernelPKhS0_S0_PKfS2_S2_P6__halfiiiif)
        /*0008*/ 	.word	0x00000046


	//----- nvinfo : EIATTR_FRAME_SIZE
	.align		4
.L_1:
        /*000c*/ 	.byte	0x04, 0x11
        /*000e*/ 	.short	(.L_3 - .L_2)
	.align		4
.L_2:
        /*0010*/ 	.word	index@($__internal_0_$__cuda_sm3x_div_rn_noftz_f32_slowpath)
        /*0014*/ 	.word	0x00000080


	//----- nvinfo : EIATTR_FRAME_SIZE
	.align		4
.L_3:
        /*0018*/ 	.byte	0x04, 0x11
        /*001a*/ 	.short	(.L_5 - .L_4)
	.align		4
.L_4:
        /*001c*/ 	.word	index@(_Z28sdpa_fp8_stage_c_wmma_kernelPKhS0_S0_PKfS2_S2_P6__halfiiiif)
        /*0020*/ 	.word	0x00000080


	//----- nvinfo : EIATTR_MIN_STACK_SIZE
	.align		4
.L_5:
        /*0024*/ 	.byte	0x04, 0x12
        /*0026*/ 	.short	(.L_7 - .L_6)
	.align		4
.L_6:
        /*0028*/ 	.word	index@(_Z28sdpa_fp8_stage_c_wmma_kernelPKhS0_S0_PKfS2_S2_P6__halfiiiif)
        /*002c*/ 	.word	0x00000080
.L_7:


//--------------------- .nv.compat                --------------------------
	.section	.nv.compat,"",@"SHT_CUDA_COMPAT_INFO"
	.align	4
        /*0000*/ 	.byte	0x02, 0x09, 0x00, 0x00, 0x02, 0x02, 0x01, 0x00, 0x02, 0x05, 0x05, 0x00, 0x03, 0x07, 0x01, 0x01
        /*0010*/ 	.byte	0x02, 0x03, 0x00, 0x00, 0x02, 0x06, 0x01, 0x00, 0x04, 0x0b, 0x08, 0x00, 0x01, 0x00, 0x00, 0x00
        /*0020*/ 	.byte	0x00, 0x00, 0x00, 0x00


//--------------------- .nv.info._Z28sdpa_fp8_stage_c_wmma_kernelPKhS0_S0_PKfS2_S2_P6__halfiiiif --------------------------
	.section	.nv.info._Z28sdpa_fp8_stage_c_wmma_kernelPKhS0_S0_PKfS2_S2_P6__halfiiiif,"",@"SHT_CUDA_INFO"
	.sectionflags	@""
	.align	4


	//----- nvinfo : EIATTR_CUDA_API_VERSION
	.align		4
        /*0000*/ 	.byte	0x04, 0x37
        /*0002*/ 	.short	(.L_9 - .L_8)
.L_8:
        /*0004*/ 	.word	0x00000082


	//----- nvinfo : EIATTR_KPARAM_INFO
	.align		4
.L_9:
        /*0008*/ 	.byte	0x04, 0x17
        /*000a*/ 	.short	(.L_11 - .L_10)
.L_10:
        /*000c*/ 	.word	0x00000000
        /*0010*/ 	.short	0x000b
        /*0012*/ 	.short	0x0048
        /*0014*/ 	.byte	0x00, 0xf0, 0x11, 0x00


	//----- nvinfo : EIATTR_KPARAM_INFO
	.align		4
.L_11:
        /*0018*/ 	.byte	0x04, 0x17
        /*001a*/ 	.short	(.L_13 - .L_12)
.L_12:
        /*001c*/ 	.word	0x00000000
        /*0020*/ 	.short	0x000a
        /*0022*/ 	.short	0x0044
        /*0024*/ 	.byte	0x00, 0xf0, 0x11, 0x00


	//----- nvinfo : EIATTR_KPARAM_INFO
	.align		4
.L_13:
        /*0028*/ 	.byte	0x04, 0x17
        /*002a*/ 	.short	(.L_15 - .L_14)
.L_14:
        /*002c*/ 	.word	0x00000000
        /*0030*/ 	.short	0x0009
        /*0032*/ 	.short	0x0040
        /*0034*/ 	.byte	0x00, 0xf0, 0x11, 0x00


	//----- nvinfo : EIATTR_KPARAM_INFO
	.align		4
.L_15:
        /*0038*/ 	.byte	0x04, 0x17
        /*003a*/ 	.short	(.L_17 - .L_16)
.L_16:
        /*003c*/ 	.word	0x00000000
        /*0040*/ 	.short	0x0008
        /*0042*/ 	.short	0x003c
        /*0044*/ 	.byte	0x00, 0xf0, 0x11, 0x00


	//----- nvinfo : EIATTR_KPARAM_INFO
	.align		4
.L_17:
        /*0048*/ 	.byte	0x04, 0x17
        /*004a*/ 	.short	(.L_19 - .L_18)
.L_18:
        /*004c*/ 	.word	0x00000000
        /*0050*/ 	.short	0x0007
        /*0052*/ 	.short	0x0038
        /*0054*/ 	.byte	0x00, 0xf0, 0x11, 0x00


	//----- nvinfo : EIATTR_KPARAM_INFO
	.align		4
.L_19:
        /*0058*/ 	.byte	0x04, 0x17
        /*005a*/ 	.short	(.L_21 - .L_20)
.L_20:
        /*005c*/ 	.word	0x00000000
        /*0060*/ 	.short	0x0006
        /*0062*/ 	.short	0x0030
        /*0064*/ 	.byte	0x00, 0xf5, 0x21, 0x00


	//----- nvinfo : EIATTR_KPARAM_INFO
	.align		4
.L_21:
        /*0068*/ 	.byte	0x04, 0x17
        /*006a*/ 	.short	(.L_23 - .L_22)
.L_22:
        /*006c*/ 	.word	0x00000000
        /*0070*/ 	.short	0x0005
        /*0072*/ 	.short	0x0028
        /*0074*/ 	.byte	0x00, 0xf5, 0x21, 0x00


	//----- nvinfo : EIATTR_KPARAM_INFO
	.align		4
.L_23:
        /*0078*/ 	.byte	0x04, 0x17
        /*007a*/ 	.short	(.L_25 - .L_24)
.L_24:
        /*007c*/ 	.word	0x00000000
        /*0080*/ 	.short	0x0004
        /*0082*/ 	.short	0x0020
        /*0084*/ 	.byte	0x00, 0xf5, 0x21, 0x00


	//----- nvinfo : EIATTR_KPARAM_INFO
	.align		4
.L_25:
        /*0088*/ 	.byte	0x04, 0x17
        /*008a*/ 	.short	(.L_27 - .L_26)
.L_26:
        /*008c*/ 	.word	0x00000000
        /*0090*/ 	.short	0x0003
        /*0092*/ 	.short	0x0018
        /*0094*/ 	.byte	0x00, 0xf5, 0x21, 0x00


	//----- nvinfo : EIATTR_KPARAM_INFO
	.align		4
.L_27:
        /*0098*/ 	.byte	0x04, 0x17
        /*009a*/ 	.short	(.L_29 - .L_28)
.L_28:
        /*009c*/ 	.word	0x00000000
        /*00a0*/ 	.short	0x0002
        /*00a2*/ 	.short	0x0010
        /*00a4*/ 	.byte	0x00, 0xf5, 0x21, 0x00


	//----- nvinfo : EIATTR_KPARAM_INFO
	.align		4
.L_29:
        /*00a8*/ 	.byte	0x04, 0x17
        /*00aa*/ 	.short	(.L_31 - .L_30)
.L_30:
        /*00ac*/ 	.word	0x00000000
        /*00b0*/ 	.short	0x0001
        /*00b2*/ 	.short	0x0008
        /*00b4*/ 	.byte	0x00, 0xf5, 0x21, 0x00


	//----- nvinfo : EIATTR_KPARAM_INFO
	.align		4
.L_31:
        /*00b8*/ 	.byte	0x04, 0x17
        /*00ba*/ 	.short	(.L_33 - .L_32)
.L_32:
        /*00bc*/ 	.word	0x00000000
        /*00c0*/ 	.short	0x0000
        /*00c2*/ 	.short	0x0000
        /*00c4*/ 	.byte	0x00, 0xf5, 0x21, 0x00


	//----- nvinfo : EIATTR_SPARSE_MMA_MASK
	.align		4
.L_33:
        /*00c8*/ 	.byte	0x03, 0x50
        /*00ca*/ 	.short	0x0000


	//----- nvinfo : EIATTR_WMMA_USED
	.align		4
        /*00cc*/ 	.byte	0x01, 0x2b
	.zero		2


	//----- nvinfo : EIATTR_MAXREG_COUNT
	.align		4
        /*00d0*/ 	.byte	0x03, 0x1b
        /*00d2*/ 	.short	0x0080


	//----- nvinfo : EIATTR_NUM_BARRIERS
	.align		4
        /*00d4*/ 	.byte	0x02, 0x4c
        /*00d6*/ 	.byte	0x01
	.zero		1


	//----- nvinfo : EIATTR_MERCURY_ISA_VERSION
	.align		4
        /*00d8*/ 	.byte	0x03, 0x5f
        /*00da*/ 	.short	0x0101


	//----- nvinfo : EIATTR_VRC_CTA_INIT_COUNT
	.align		4
        /*00dc*/ 	.byte	0x02, 0x4a
	.zero		1
	.zero		1


	//----- nvinfo : EIATTR_EXIT_INSTR_OFFSETS
	.align		4
        /*00e0*/ 	.byte	0x04, 0x1c
        /*00e2*/ 	.short	(.L_35 - .L_34)


	//   ....[0]....
.L_34:
        /*00e4*/ 	.word	0x00000080


	//   ....[1]....
        /*00e8*/ 	.word	0x00003020


	//   ....[2]....
        /*00ec*/ 	.word	0x00003cb0


	//----- nvinfo : EIATTR_MAX_THREADS
	.align		4
.L_35:
        /*00f0*/ 	.byte	0x04, 0x05
        /*00f2*/ 	.short	(.L_37 - .L_36)
.L_36:
        /*00f4*/ 	.word	0x00000080
        /*00f8*/ 	.word	0x00000001
        /*00fc*/ 	.word	0x00000001


	//----- nvinfo : EIATTR_CRS_STACK_SIZE
	.align		4
.L_37:
        /*0100*/ 	.byte	0x04, 0x1e
        /*0102*/ 	.short	(.L_39 - .L_38)
.L_38:
        /*0104*/ 	.word	0x00000000


	//----- nvinfo : EIATTR_CBANK_PARAM_SIZE
	.align		4
.L_39:
        /*0108*/ 	.byte	0x03, 0x19
        /*010a*/ 	.short	0x004c


	//----- nvinfo : EIATTR_PARAM_CBANK
	.align		4
        /*010c*/ 	.byte	0x04, 0x0a
        /*010e*/ 	.short	(.L_41 - .L_40)
	.align		4
.L_40:
        /*0110*/ 	.word	index@(.nv.constant0._Z28sdpa_fp8_stage_c_wmma_kernelPKhS0_S0_PKfS2_S2_P6__halfiiiif)
        /*0114*/ 	.short	0x0380
        /*0116*/ 	.short	0x004c


	//----- nvinfo : EIATTR_SW_WAR
	.align		4
.L_41:
        /*0118*/ 	.byte	0x04, 0x36
        /*011a*/ 	.short	(.L_43 - .L_42)
.L_42:
        /*011c*/ 	.word	0x00000008
.L_43:


//--------------------- .nv.callgraph             --------------------------
	.section	.nv.callgraph,"",@"SHT_CUDA_CALLGRAPH"
	.align	4
	.sectionentsize	8
	.align		4
        /*0000*/ 	.word	0x00000000
	.align		4
        /*0004*/ 	.word	0xffffffff
	.align		4
        /*0008*/ 	.word	0x00000000
	.align		4
        /*000c*/ 	.word	0xfffffffe
	.align		4
        /*0010*/ 	.word	0x00000000
	.align		4
        /*0014*/ 	.word	0xfffffffd
	.align		4
        /*0018*/ 	.word	0x00000000
	.align		4
        /*001c*/ 	.word	0xfffffffc


//--------------------- .text._Z28sdpa_fp8_stage_c_wmma_kernelPKhS0_S0_PKfS2_S2_P6__halfiiiif --------------------------
	.section	.text._Z28sdpa_fp8_stage_c_wmma_kernelPKhS0_S0_PKfS2_S2_P6__halfiiiif,"ax",@progbits
	.align	128
        .global         _Z28sdpa_fp8_stage_c_wmma_kernelPKhS0_S0_PKfS2_S2_P6__halfiiiif
        .type           _Z28sdpa_fp8_stage_c_wmma_kernelPKhS0_S0_PKfS2_S2_P6__halfiiiif,@function
        .size           _Z28sdpa_fp8_stage_c_wmma_kernelPKhS0_S0_PKfS2_S2_P6__halfiiiif,(.L_x_77 - _Z28sdpa_fp8_stage_c_wmma_kernelPKhS0_S0_PKfS2_S2_P6__halfiiiif)
        .other          _Z28sdpa_fp8_stage_c_wmma_kernelPKhS0_S0_PKfS2_S2_P6__halfiiiif,@"STO_CUDA_ENTRY STV_DEFAULT"
_Z28sdpa_fp8_stage_c_wmma_kernelPKhS0_S0_PKfS2_S2_P6__halfiiiif:
.text._Z28sdpa_fp8_stage_c_wmma_kernelPKhS0_S0_PKfS2_S2_P6__halfiiiif:
[----:B------:R-:W0:Y:S01]  /*0000*/  LDC R1, c[0x0][0x37c] ;  /* 0x0000df00ff017b82 */ /* 0x000e220000000800 */
[----:B------:R-:W1:Y:S07]  /*0010*/  S2R R0, SR_CTAID.X ;  /* 0x0000000000007919 */ /* 0x000e6e0000002500 */
[----:B------:R-:W2:Y:S01]  /*0020*/  LDC R62, c[0x0][0x3c0] ;  /* 0x0000f000ff3e7b82 */ /* 0x000ea20000000800 */
[----:B0-----:R-:W-:Y:S01]  /*0030*/  VIADD R1, R1, 0xffffff80 ;  /* 0xffffff8001017836 */ /* 0x001fe20000000000 */
[----:B-1----:R-:W-:-:S04]  /*0040*/  LEA R2, R0, 0x20, 0x5 ;  /* 0x0000002000027811 */ /* 0x002fc800078e28ff */
[----:B--2---:R-:W-:-:S05]  /*0050*/  VIMNMX R3, PT, PT, R2, R62, PT ;  /* 0x0000003e02037248 */ /* 0x004fca0003fe0100 */
[----:B------:R-:W-:-:S05]  /*0060*/  IMAD R52, R0, -0x20, R3 ;  /* 0xffffffe000347824 */ /* 0x000fca00078e0203 */
[----:B------:R-:W-:-:S13]  /*0070*/  ISETP.GE.AND P0, PT, R52, 0x1, PT ;  /* 0x000000013400780c */ /* 0x000fda0003f06270 */
[----:B------:R-:W-:Y:S05]  /*0080*/  @!P0 EXIT ;  /* 0x000000000000894d */ /* 0x000fea0003800000 */
[----:B------:R-:W0:Y:S01]  /*0090*/  S2R R12, SR_CTAID.Y ;  /* 0x00000000000c7919 */ /* 0x000e220000002600 */
[----:B------:R-:W1:Y:S01]  /*00a0*/  LDC R65, c[0x0][0x3bc] ;  /* 0x0000ef00ff417b82 */ /* 0x000e620000000800 */
[----:B------:R-:W2:Y:S01]  /*00b0*/  LDCU UR5, c[0x0][0x3c4] ;  /* 0x00007880ff0577ac */ /* 0x000ea20008000800 */
[----:B------:R-:W3:Y:S01]  /*00c0*/  S2R R2, SR_TID.X ;  /* 0x0000000000027919 */ /* 0x000ee20000002100 */
[----:B------:R-:W4:Y:S05]  /*00d0*/  LDCU.64 UR10, c[0x0][0x358] ;  /* 0x00006b00ff0a77ac */ /* 0x000f2a0008000a00 */
[----:B------:R-:W0:Y:S08]  /*00e0*/  LDC.64 R4, c[0x0][0x3a8] ;  /* 0x0000ea00ff047b82 */ /* 0x000e300000000a00 */
[----:B------:R-:W4:Y:S08]  /*00f0*/  S2UR UR4, SR_CTAID.Z ;  /* 0x00000000000479c3 */ /* 0x000f300000002700 */
[----:B------:R-:W4:Y:S01]  /*0100*/  LDC.64 R50, c[0x0][0x3a0] ;  /* 0x0000e800ff327b82 */ /* 0x000f220000000a00 */
[----:B--2---:R-:W-:Y:S01]  /*0110*/  IMAD.U32 R9, RZ, RZ, UR5 ;  /* 0x00000005ff097e24 */ /* 0x004fe2000f8e00ff */
[----:B-1----:R-:W-:-:S06]  /*0120*/  SHF.R.S32.HI R3, RZ, 0x1f, R65 ;  /* 0x0000001fff037819 */ /* 0x002fcc0000011441 */
[----:B------:R-:W1:Y:S01]  /*0130*/  LDC.64 R10, c[0x0][0x398] ;  /* 0x0000e600ff0a7b82 */ /* 0x000e620000000a00 */
[----:B------:R-:W-:Y:S02]  /*0140*/  IMAD R7, R52, R9, RZ ;  /* 0x0000000934077224 */ /* 0x000fe400078e02ff */
[----:B------:R-:W-:Y:S02]  /*0150*/  IMAD.MOV.U32 R13, RZ, RZ, RZ ;  /* 0x000000ffff0d7224 */ /* 0x000fe400078e00ff */
[----:B0-----:R-:W-:Y:S01]  /*0160*/  IMAD.WIDE.U32 R4, R12, 0x4, R4 ;  /* 0x000000040c047825 */ /* 0x001fe200078e0004 */
[----:B---3--:R-:W-:-:S03]  /*0170*/  ISETP.GE.AND P0, PT, R2, R7, PT ;  /* 0x000000070200720c */ /* 0x008fc60003f06270 */
[----:B----4-:R-:W-:Y:S01]  /*0180*/  IMAD.WIDE.U32 R64, R65, UR4, R12 ;  /* 0x0000000441407c25 */ /* 0x010fe2000f8e000c */
[----:B------:R0:W5:Y:S03]  /*0190*/  LDG.E.CONSTANT R49, desc[UR10][R4.64] ;  /* 0x0000000a04317981 */ /* 0x000166000c1e9900 */
[----:B------:R-:W-:Y:S01]  /*01a0*/  IMAD R3, R3, UR4, RZ ;  /* 0x0000000403037c24 */ /* 0x000fe2000f8e02ff */
[----:B------:R-:W2:Y:S01]  /*01b0*/  LDCU.64 UR4, c[0x0][0x380] ;  /* 0x00007000ff0477ac */ /* 0x000ea20008000a00 */
[----:B------:R-:W-:-:S04]  /*01c0*/  IMAD.WIDE R62, R9, R62, RZ ;  /* 0x0000003e093e7225 */ /* 0x000fc800078e02ff */
[----:B------:R-:W-:Y:S02]  /*01d0*/  IMAD.IADD R3, R65, 0x1, R3 ;  /* 0x0000000141037824 */ /* 0x000fe400078e0203 */
[-C--:B0-----:R-:W-:Y:S02]  /*01e0*/  IMAD R4, R63, R64.reuse, RZ ;  /* 0x000000403f047224 */ /* 0x081fe400078e02ff */
[----:B------:R-:W-:Y:S01]  /*01f0*/  IMAD.WIDE.U32 R50, R12, 0x4, R50 ;  /* 0x000000040c327825 */ /* 0x000fe200078e0032 */
[----:B------:R-:W-:Y:S03]  /*0200*/  BSSY.RECONVERGENT B0, `(.L_x_0) ;  /* 0x000006b000007945 */ /* 0x000fe60003800200 */
[C---:B------:R-:W-:Y:S02]  /*0210*/  IMAD R5, R62.reuse, R3, R4 ;  /* 0x000000033e057224 */ /* 0x040fe400078e0204 */
[----:B------:R-:W-:Y:S01]  /*0220*/  IMAD.WIDE.U32 R62, R62, R64, RZ ;  /* 0x000000403e3e7225 */ /* 0x000fe200078e00ff */
[----:B------:R0:W5:Y:S01]  /*0230*/  LDG.E.CONSTANT R50, desc[UR10][R50.64] ;  /* 0x0000000a32327981 */ /* 0x000162000c1e9900 */
[----:B------:R-:W-:-:S02]  /*0240*/  LOP3.LUT R54, R2, 0x1f, RZ, 0xc0, !PT ;  /* 0x0000001f02367812 */ /* 0x000fc400078ec0ff */
[----:B-1----:R-:W-:Y:S01]  /*0250*/  IMAD.WIDE.U32 R12, R12, 0x4, R10 ;  /* 0x000000040c0c7825 */ /* 0x002fe200078e000a */
[----:B------:R-:W-:Y:S02]  /*0260*/  SHF.R.S32.HI R4, RZ, 0x1f, R9 ;  /* 0x0000001fff047819 */ /* 0x000fe40000011409 */
[----:B------:R-:W-:Y:S02]  /*0270*/  IADD3 R5, PT, PT, R63, R5, RZ ;  /* 0x000000053f057210 */ /* 0x000fe40007ffe0ff */
[----:B0-----:R-:W-:Y:S01]  /*0280*/  SHF.R.U32.HI R51, RZ, 0x5, R2 ;  /* 0x00000005ff337819 */ /* 0x001fe20000011602 */
[----:B--2---:R-:W-:Y:S06]  /*0290*/  @P0 BRA `(.L_x_1) ;  /* 0x0000000400840947 */ /* 0x004fec0003800000 */
[----:B------:R-:W-:Y:S01]  /*02a0*/  IABS R20, R9 ;  /* 0x0000000900147213 */ /* 0x000fe20000000000 */
[----:B------:R-:W0:Y:S01]  /*02b0*/  S2R R17, SR_CgaCtaId ;  /* 0x0000000000117919 */ /* 0x000e220000008800 */
[----:B------:R-:W1:Y:S02]  /*02c0*/  LDC R6, c[0x0][0x360] ;  /* 0x0000d800ff067b82 */ /* 0x000e640000000800 */
[----:B------:R-:W2:Y:S01]  /*02d0*/  I2F.RP R8, R20 ;  /* 0x0000001400087306 */ /* 0x000ea20000209400 */
[----:B------:R3:W5:Y:S01]  /*02e0*/  LDG.E.CONSTANT R11, desc[UR10][R12.64] ;  /* 0x0000000a0c0b7981 */ /* 0x000762000c1e9900 */
[----:B------:R-:W-:Y:S01]  /*02f0*/  BSSY.RECONVERGENT B1, `(.L_x_2) ;  /* 0x0000034000017945 */ /* 0x000fe20003800200 */
[----:B------:R-:W-:-:S03]  /*0300*/  ISETP.NE.AND P1, PT, R9, RZ, PT ;  /* 0x000000ff0900720c */ /* 0x000fc60003f25270 */
[----:B------:R-:W4:Y:S01]  /*0310*/  LDC R10, c[0x0][0x3c4] ;  /* 0x0000f100ff0a7b82 */ /* 0x000f220000000800 */
[----:B---3--:R-:W-:Y:S01]  /*0320*/  MOV R12, 0x400 ;  /* 0x00000400000c7802 */ /* 0x008fe20000000f00 */
[----:B--2---:R-:W2:Y:S03]  /*0330*/  MUFU.RCP R8, R8 ;  /* 0x0000000800087308 */ /* 0x004ea60000001000 */
[----:B0-----:R-:W-:Y:S02]  /*0340*/  LEA R18, R17, R12, 0x18 ;  /* 0x0000000c11127211 */ /* 0x001fe400078ec0ff */
[----:B------:R-:W-:Y:S01]  /*0350*/  LOP3.LUT R17, RZ, R9, RZ, 0x33, !PT ;  /* 0x00000009ff117212 */ /* 0x000fe200078e33ff */
[----:B--2---:R-:W-:Y:S02]  /*0360*/  VIADD R14, R8, 0xffffffe ;  /* 0x0ffffffe080e7836 */ /* 0x004fe40000000000 */
[----:B------:R-:W-:-:S02]  /*0370*/  IMAD.MOV.U32 R9, RZ, RZ, R2 ;  /* 0x000000ffff097224 */ /* 0x000fc400078e0002 */
[----:B------:R0:W2:Y:S02]  /*0380*/  F2I.FTZ.U32.TRUNC.NTZ R15, R14 ;  /* 0x0000000e000f7305 */ /* 0x0000a4000021f000 */
[----:B0-----:R-:W-:Y:S02]  /*0390*/  IMAD.MOV.U32 R14, RZ, RZ, RZ ;  /* 0x000000ffff0e7224 */ /* 0x001fe400078e00ff */
[----:B--2---:R-:W-:-:S04]  /*03a0*/  IMAD.MOV R13, RZ, RZ, -R15 ;  /* 0x000000ffff0d7224 */ /* 0x004fc800078e0a0f */
[----:B------:R-:W-:-:S04]  /*03b0*/  IMAD R13, R13, R20, RZ ;  /* 0x000000140d0d7224 */ /* 0x000fc800078e02ff */
[----:B-1--4-:R-:W-:-:S07]  /*03c0*/  IMAD.HI.U32 R15, R15, R13, R14 ;  /* 0x0000000d0f0f7227 */ /* 0x012fce00078e000e */
.L_x_3:
[----:B------:R-:W-:Y:S02]  /*03d0*/  IABS R13, R9 ;  /* 0x00000009000d7213 */ /* 0x000fe40000000000 */
[----:B------:R-:W-:-:S03]  /*03e0*/  IABS R8, R10 ;  /* 0x0000000a00087213 */ /* 0x000fc60000000000 */
[----:B------:R-:W-:-:S05]  /*03f0*/  IMAD.HI.U32 R12, R15, R13, RZ ;  /* 0x0000000d0f0c7227 */ /* 0x000fca00078e00ff */
[----:B------:R-:W-:-:S05]  /*0400*/  IADD3 R14, PT, PT, -R12, RZ, RZ ;  /* 0x000000ff0c0e7210 */ /* 0x000fca0007ffe1ff */
[----:B------:R-:W-:-:S05]  /*0410*/  IMAD R13, R8, R14, R13 ;  /* 0x0000000e080d7224 */ /* 0x000fca00078e020d */
[----:B------:R-:W-:-:S13]  /*0420*/  ISETP.GT.U32.AND P2, PT, R20, R13, PT ;  /* 0x0000000d1400720c */ /* 0x000fda0003f44070 */
[----:B------:R-:W-:Y:S02]  /*0430*/  @!P2 IMAD.IADD R13, R13, 0x1, -R8 ;  /* 0x000000010d0da824 */ /* 0x000fe400078e0a08 */
[----:B------:R-:W-:-:S03]  /*0440*/  @!P2 VIADD R12, R12, 0x1 ;  /* 0x000000010c0ca836 */ /* 0x000fc60000000000 */
[----:B------:R-:W-:Y:S02]  /*0450*/  ISETP.GE.U32.AND P0, PT, R13, R20, PT ;  /* 0x000000140d00720c */ /* 0x000fe40003f06070 */
[----:B------:R-:W-:-:S04]  /*0460*/  LOP3.LUT R13, R9, R10, RZ, 0x3c, !PT ;  /* 0x0000000a090d7212 */ /* 0x000fc800078e3cff */
[----:B------:R-:W-:-:S07]  /*0470*/  ISETP.GE.AND P3, PT, R13, RZ, PT ;  /* 0x000000ff0d00720c */ /* 0x000fce0003f66270 */
[----:B------:R-:W-:-:S06]  /*0480*/  @P0 VIADD R12, R12, 0x1 ;  /* 0x000000010c0c0836 */ /* 0x000fcc0000000000 */
[----:B------:R-:W-:-:S05]  /*0490*/  @!P3 IMAD.MOV R12, RZ, RZ, -R12 ;  /* 0x000000ffff0cb224 */ /* 0x000fca00078e0a0c */
[----:B0-----:R-:W-:-:S04]  /*04a0*/  SEL R19, R17, R12, !P1 ;  /* 0x0000000c11137207 */ /* 0x001fc80004800000 */
[----:B------:R-:W-:Y:S01]  /*04b0*/  IADD3 R14, PT, PT, -R19, RZ, RZ ;  /* 0x000000ff130e7210 */ /* 0x000fe20007ffe1ff */
[----:B------:R-:W-:-:S04]  /*04c0*/  IMAD R21, R0, 0x20, R19 ;  /* 0x0000002000157824 */ /* 0x000fc800078e0213 */
[----:B------:R-:W-:Y:S01]  /*04d0*/  IMAD R14, R10, R14, R9 ;  /* 0x0000000e0a0e7224 */ /* 0x000fe200078e0209 */
[----:B------:R-:W-:-:S04]  /*04e0*/  SHF.R.S32.HI R23, RZ, 0x1f, R21 ;  /* 0x0000001fff177819 */ /* 0x000fc80000011415 */
[----:B------:R-:W-:Y:S01]  /*04f0*/  IADD3 R12, P0, PT, R14, R62, RZ ;  /* 0x0000003e0e0c7210 */ /* 0x000fe20007f1e0ff */
[----:B------:R-:W-:-:S03]  /*0500*/  IMAD R23, R23, R10, RZ ;  /* 0x0000000a17177224 */ /* 0x000fc600078e02ff */
[----:B------:R-:W-:Y:S01]  /*0510*/  LEA.HI.X.SX32 R13, R14, R5, 0x1, P0 ;  /* 0x000000050e0d7211 */ /* 0x000fe200000f0eff */
[C---:B------:R-:W-:Y:S02]  /*0520*/  IMAD R23, R21.reuse, R4, R23 ;  /* 0x0000000415177224 */ /* 0x040fe400078e0217 */
[----:B------:R-:W-:-:S03]  /*0530*/  IMAD.WIDE.U32 R12, R21, R10, R12 ;  /* 0x0000000a150c7225 */ /* 0x000fc600078e000c */
[----:B------:R-:W-:-:S04]  /*0540*/  IADD3 R12, P0, PT, R12, UR4, RZ ;  /* 0x000000040c0c7c10 */ /* 0x000fc8000ff1e0ff */
[----:B------:R-:W-:-:S05]  /*0550*/  IADD3.X R13, PT, PT, R13, UR5, R23, P0, !PT ;  /* 0x000000050d0d7c10 */ /* 0x000fca00087fe417 */
[----:B------:R-:W2:Y:S01]  /*0560*/  LDG.E.U8.CONSTANT R12, desc[UR10][R12.64] ;  /* 0x0000000a0c0c7981 */ /* 0x000ea2000c1e9100 */
[----:B------:R-:W-:Y:S01]  /*0570*/  IMAD R19, R19, 0x80, R18 ;  /* 0x0000008013137824 */ /* 0x000fe200078e0212 */
[----:B------:R-:W-:-:S03]  /*0580*/  IADD3 R9, PT, PT, R6, R9, RZ ;  /* 0x0000000906097210 */ /* 0x000fc60007ffe0ff */
[----:B------:R-:W-:Y:S01]  /*0590*/  IMAD R19, R14, 0x2, R19 ;  /* 0x000000020e137824 */ /* 0x000fe200078e0213 */
[----:B------:R-:W-:Y:S01]  /*05a0*/  ISETP.GE.AND P0, PT, R9, R7, PT ;  /* 0x000000070900720c */ /* 0x000fe20003f06270 */
[----:B--2---:R-:W-:-:S05]  /*05b0*/  VIADD R16, R12, 0xffffff80 ;  /* 0xffffff800c107836 */ /* 0x004fca0000000000 */
[----:B------:R-:W-:-:S05]  /*05c0*/  I2FP.F32.S32 R16, R16 ;  /* 0x0000001000107245 */ /* 0x000fca0000201400 */
[----:B------:R-:W-:-:S04]  /*05d0*/  FMUL R16, R16, 0.0078740157186985015869 ;  /* 0x3c01020410107820 */ /* 0x000fc80000400000 */
[----:B------:R-:W-:-:S04]  /*05e0*/  FMUL R16, R16, 448 ;  /* 0x43e0000010107820 */ /* 0x000fc80000400000 */
[----:B-----5:R-:W-:-:S05]  /*05f0*/  FMUL R16, R11, R16 ;  /* 0x000000100b107220 */ /* 0x020fca0000400000 */
[----:B------:R-:W-:-:S05]  /*0600*/  F2FP.F16.F32.PACK_AB R16, RZ, R16 ;  /* 0x00000010ff10723e */ /* 0x000fca00000000ff */
[----:B------:R0:W-:Y:S01]  /*0610*/  STS.U16 [R19], R16 ;  /* 0x0000001013007388 */ /* 0x0001e20000000400 */
[----:B------:R-:W-:Y:S05]  /*0620*/  @!P0 BRA `(.L_x_3) ;  /* 0xfffffffc00688947 */ /* 0x000fea000383ffff */
[----:B------:R-:W-:Y:S05]  /*0630*/  BSYNC.RECONVERGENT B1 ;  /* 0x0000000000017941 */ /* 0x000fea0003800200 */
.L_x_2:
[----:B------:R-:W1:Y:S01]  /*0640*/  I2F.RP R11, R8 ;  /* 0x00000008000b7306 */ /* 0x000e620000209400 */
[----:B------:R-:W2:Y:S01]  /*0650*/  S2R R14, SR_CgaCtaId ;  /* 0x00000000000e7919 */ /* 0x000ea20000008800 */
[----:B------:R-:W3:Y:S01]  /*0660*/  LDC R17, c[0x0][0x3c4] ;  /* 0x0000f100ff117b82 */ /* 0x000ee20000000800 */
[----:B------:R-:W-:Y:S02]  /*0670*/  MOV R9, 0x400 ;  /* 0x0000040000097802 */ /* 0x000fe40000000f00 */
[----:B------:R-:W-:Y:S02]  /*0680*/  ISETP.NE.AND P3, PT, R10, RZ, PT ;  /* 0x000000ff0a00720c */ /* 0x000fe40003f65270 */
[----:B------:R-:W-:Y:S01]  /*0690*/  LOP3.LUT R18, RZ, R10, RZ, 0x33, !PT ;  /* 0x0000000aff127212 */ /* 0x000fe200078e33ff */
[----:B------:R-:W-:Y:S01]  /*06a0*/  VIADD R9, R9, 0x3900 ;  /* 0x0000390009097836 */ /* 0x000fe20000000000 */
[----:B------:R-:W-:Y:S01]  /*06b0*/  MOV R10, R2 ;  /* 0x00000002000a7202 */ /* 0x000fe20000000f00 */
[----:B-1----:R-:W1:Y:S02]  /*06c0*/  MUFU.RCP R11, R11 ;  /* 0x0000000b000b7308 */ /* 0x002e640000001000 */
[----:B-1----:R-:W-:Y:S01]  /*06d0*/  VIADD R12, R11, 0xffffffe ;  /* 0x0ffffffe0b0c7836 */ /* 0x002fe20000000000 */
[----:B--2---:R-:W-:-:S05]  /*06e0*/  LEA R14, R14, R9, 0x18 ;  /* 0x000000090e0e7211 */ /* 0x004fca00078ec0ff */
[----:B------:R1:W2:Y:S02]  /*06f0*/  F2I.FTZ.U32.TRUNC.NTZ R13, R12 ;  /* 0x0000000c000d7305 */ /* 0x0002a4000021f000 */
[----:B-1----:R-:W-:Y:S02]  /*0700*/  IMAD.MOV.U32 R12, RZ, RZ, RZ ;  /* 0x000000ffff0c7224 */ /* 0x002fe400078e00ff */
[----:B--2---:R-:W-:-:S04]  /*0710*/  IMAD.MOV R15, RZ, RZ, -R13 ;  /* 0x000000ffff0f7224 */ /* 0x004fc800078e0a0d */
[----:B------:R-:W-:-:S04]  /*0720*/  IMAD R15, R15, R8, RZ ;  /* 0x000000080f0f7224 */ /* 0x000fc800078e02ff */
[----:B0--3--:R-:W-:-:S07]  /*0730*/  IMAD.HI.U32 R16, R13, R15, R12 ;  /* 0x0000000f0d107227 */ /* 0x009fce00078e000c */
.L_x_4:
[----:B------:R-:W-:Y:S01]  /*0740*/  IABS R13, R10 ;  /* 0x0000000a000d7213 */ /* 0x000fe20000000000 */
[----:B------:R-:W-:-:S04]  /*0750*/  IMAD.MOV.U32 R9, RZ, RZ, R17 ;  /* 0x000000ffff097224 */ /* 0x000fc800078e0011 */
[----:B------:R-:W-:Y:S01]  /*0760*/  IMAD.HI.U32 R11, R16, R13, RZ ;  /* 0x0000000d100b7227 */ /* 0x000fe200078e00ff */
[----:B------:R-:W-:-:S03]  /*0770*/  IABS R20, R9 ;  /* 0x0000000900147213 */ /* 0x000fc60000000000 */
[----:B------:R-:W-:-:S04]  /*0780*/  IMAD.MOV R12, RZ, RZ, -R11 ;  /* 0x000000ffff0c7224 */ /* 0x000fc800078e0a0b */
[----:B------:R-:W-:Y:S01]  /*0790*/  IMAD R13, R20, R12, R13 ;  /* 0x0000000c140d7224 */ /* 0x000fe200078e020d */
[----:B------:R-:W-:-:S04]  /*07a0*/  LOP3.LUT R12, R10, R9, RZ, 0x3c, !PT ;  /* 0x000000090a0c7212 */ /* 0x000fc800078e3cff */
[----:B------:R-:W-:Y:S02]  /*07b0*/  ISETP.GT.U32.AND P1, PT, R8, R13, PT ;  /* 0x0000000d0800720c */ /* 0x000fe40003f24070 */
[----:B------:R-:W-:-:S11]  /*07c0*/  ISETP.GE.AND P2, PT, R12, RZ, PT ;  /* 0x000000ff0c00720c */ /* 0x000fd60003f46270 */
[----:B------:R-:W-:Y:S02]  /*07d0*/  @!P1 IMAD.IADD R13, R13, 0x1, -R20 ;  /* 0x000000010d0d9824 */ /* 0x000fe400078e0a14 */
[----:B------:R-:W-:-:S03]  /*07e0*/  @!P1 VIADD R11, R11, 0x1 ;  /* 0x000000010b0b9836 */ /* 0x000fc60000000000 */
[----:B------:R-:W-:-:S13]  /*07f0*/  ISETP.GE.U32.AND P0, PT, R13, R8, PT ;  /* 0x000000080d00720c */ /* 0x000fda0003f06070 */
[----:B------:R-:W-:-:S05]  /*0800*/  @P0 IADD3 R11, PT, PT, R11, 0x1, RZ ;  /* 0x000000010b0b0810 */ /* 0x000fca0007ffe0ff */
[----:B------:R-:W-:-:S05]  /*0810*/  @!P2 IMAD.MOV R11, RZ, RZ, -R11 ;  /* 0x000000ffff0ba224 */ /* 0x000fca00078e0a0b */
[----:B------:R-:W-:-:S05]  /*0820*/  SEL R11, R18, R11, !P3 ;  /* 0x0000000b120b7207 */ /* 0x000fca0005800000 */
[----:B------:R-:W-:Y:S02]  /*0830*/  IMAD.MOV R12, RZ, RZ, -R11 ;  /* 0x000000ffff0c7224 */ /* 0x000fe400078e0a0b */
[----:B------:R-:W-:Y:S02]  /*0840*/  IMAD R11, R11, 0x100, R14 ;  /* 0x000001000b0b7824 */ /* 0x000fe400078e020e */
[----:B------:R-:W-:Y:S01]  /*0850*/  IMAD R12, R9, R12, R10 ;  /* 0x0000000c090c7224 */ /* 0x000fe200078e020a */
[----:B------:R-:W-:-:S03]  /*0860*/  IADD3 R10, PT, PT, R6, R10, RZ ;  /* 0x0000000a060a7210 */ /* 0x000fc60007ffe0ff */
[----:B------:R-:W-:Y:S01]  /*0870*/  IMAD R11, R12, 0x4, R11 ;  /* 0x000000040c0b7824 */ /* 0x000fe200078e020b */
[----:B------:R-:W-:-:S04]  /*0880*/  ISETP.GE.AND P0, PT, R10, R7, PT ;  /* 0x000000070a00720c */ /* 0x000fc80003f06270 */
[----:B------:R0:W-:Y:S09]  /*0890*/  STS [R11], RZ ;  /* 0x000000ff0b007388 */ /* 0x0001f20000000800 */
[----:B0-----:R-:W-:Y:S05]  /*08a0*/  @!P0 BRA `(.L_x_4) ;  /* 0xfffffffc00a48947 */ /* 0x001fea000383ffff */
.L_x_1:
[----:B------:R-:W-:Y:S05]  /*08b0*/  BSYNC.RECONVERGENT B0 ;  /* 0x0000000000007941 */ /* 0x000fea0003800200 */
.L_x_0:
[----:B------:R-:W-:Y:S01]  /*08c0*/  ISETP.GE.U32.AND P0, PT, R2, R52, PT ;  /* 0x000000340200720c */ /* 0x000fe20003f06070 */
[----:B------:R-:W-:-:S12]  /*08d0*/  BSSY.RECONVERGENT B0, `(.L_x_5) ;  /* 0x0000012000007945 */ /* 0x000fd80003800200 */
[----:B------:R-:W-:Y:S05]  /*08e0*/  @P0 BRA `(.L_x_6) ;  /* 0x0000000000400947 */ /* 0x000fea0003800000 */
[----:B------:R-:W0:Y:S01]  /*08f0*/  S2R R8, SR_CgaCtaId ;  /* 0x0000000000087919 */ /* 0x000e220000008800 */
[----:B------:R-:W1:Y:S01]  /*0900*/  LDC R12, c[0x0][0x360] ;  /* 0x0000d800ff0c7b82 */ /* 0x000e620000000800 */
[----:B------:R-:W-:Y:S01]  /*0910*/  MOV R7, 0x400 ;  /* 0x0000040000077802 */ /* 0x000fe20000000f00 */
[----:B------:R-:W-:Y:S02]  /*0920*/  IMAD.MOV.U32 R11, RZ, RZ, R2 ;  /* 0x000000ffff0b7224 */ /* 0x000fe400078e0002 */
[----:B------:R-:W-:Y:S02]  /*0930*/  IMAD.MOV.U32 R13, RZ, RZ, -0x800000 ;  /* 0xff800000ff0d7424 */ /* 0x000fe400078e00ff */
[C---:B------:R-:W-:Y:S02]  /*0940*/  VIADD R6, R7.reuse, 0x3800 ;  /* 0x0000380007067836 */ /* 0x040fe40000000000 */
[----:B------:R-:W-:-:S03]  /*0950*/  VIADD R7, R7, 0x3880 ;  /* 0x0000388007077836 */ /* 0x000fc60000000000 */
[C---:B0-----:R-:W-:Y:S02]  /*0960*/  LEA R6, R8.reuse, R6, 0x18 ;  /* 0x0000000608067211 */ /* 0x041fe400078ec0ff */
[----:B------:R-:W-:-:S07]  /*0970*/  LEA R7, R8, R7, 0x18 ;  /* 0x0000000708077211 */ /* 0x000fce00078ec0ff */
.L_x_7:
[C---:B------:R-:W-:Y:S01]  /*0980*/  LEA R8, R11.reuse, R6, 0x2 ;  /* 0x000000060b087211 */ /* 0x040fe200078e10ff */
[----:B------:R-:W-:Y:S02]  /*0990*/  IMAD R10, R11, 0x4, R7 ;  /* 0x000000040b0a7824 */ /* 0x000fe400078e0207 */
[----:B-1----:R-:W-:Y:S02]  /*09a0*/  IMAD.IADD R11, R12, 0x1, R11 ;  /* 0x000000010c0b7824 */ /* 0x002fe400078e020b */
[----:B------:R0:W-:Y:S03]  /*09b0*/  STS [R8], R13 ;  /* 0x0000000d08007388 */ /* 0x0001e60000000800 */
[----:B------:R-:W-:Y:S01]  /*09c0*/  ISETP.GE.AND P0, PT, R11, R52, PT ;  /* 0x000000340b00720c */ /* 0x000fe20003f06270 */
[----:B------:R0:W-:-:S12]  /*09d0*/  STS [R10], RZ ;  /* 0x000000ff0a007388 */ /* 0x0001d80000000800 */
[----:B0-----:R-:W-:Y:S05]  /*09e0*/  @!P0 BRA `(.L_x_7) ;  /* 0xfffffffc00e48947 */ /* 0x001fea000383ffff */
.L_x_6:
[----:B------:R-:W-:Y:S05]  /*09f0*/  BSYNC.RECONVERGENT B0 ;  /* 0x0000000000007941 */ /* 0x000fea0003800200 */
.L_x_5:
[----:B------:R-:W0:Y:S02]  /*0a00*/  LDCU UR5, c[0x0][0x3c0] ;  /* 0x00007800ff0577ac */ /* 0x000e240008000800 */
[----:B0-----:R-:W-:Y:S01]  /*0a10*/  UISETP.GE.AND UP0, UPT, UR5, 0x1, UPT ;  /* 0x000000010500788c */ /* 0x001fe2000bf06270 */
[----:B------:R-:W-:Y:S08]  /*0a20*/  BAR.SYNC.DEFER_BLOCKING 0x0 ;  /* 0x0000000000007b1d */ /* 0x000ff00000010000 */
[----:B------:R-:W-:Y:S05]  /*0a30*/  BRA.U !UP0, `(.L_x_8) ;  /* 0x0000002508747547 */ /* 0x000fea000b800000 */
[----:B------:R-:W0:Y:S01]  /*0a40*/  S2UR UR8, SR_CgaCtaId ;  /* 0x00000000000879c3 */ /* 0x000e220000008800 */
[----:B------:R-:W-:Y:S01]  /*0a50*/  UMOV UR7, 0x400 ;  /* 0x0000040000077882 */ /* 0x000fe20000000000 */
[C---:B------:R-:W-:Y:S01]  /*0a60*/  SHF.L.U32 R48, R9.reuse, 0x5, RZ ;  /* 0x0000000509307819 */ /* 0x040fe200000006ff */
[----:B------:R-:W-:Y:S01]  /*0a70*/  UIADD3 UR4, UPT, UPT, UR7, 0x3000, URZ ;  /* 0x0000300007047890 */ /* 0x000fe2000fffe0ff */
[----:B------:R-:W-:Y:S01]  /*0a80*/  VIADD R11, R9, 0xffffffff ;  /* 0xffffffff090b7836 */ /* 0x000fe20000000000 */
[----:B------:R-:W-:Y:S01]  /*0a90*/  SHF.R.U32.HI R47, RZ, 0x2, R2 ;  /* 0x00000002ff2f7819 */ /* 0x000fe20000011602 */
[C---:B------:R-:W-:Y:S01]  /*0aa0*/  IMAD.SHL.U32 R6, R2.reuse, 0x10, RZ ;  /* 0x0000001002067824 */ /* 0x040fe200078e00ff */
[----:B------:R-:W1:Y:S01]  /*0ab0*/  LDCU UR9, c[0x0][0x360] ;  /* 0x00006c00ff0977ac */ /* 0x000e620008000800 */
[----:B------:R-:W-:Y:S01]  /*0ac0*/  IMAD.SHL.U32 R7, R51, 0x20, RZ ;  /* 0x0000002033077824 */ /* 0x000fe200078e00ff */
[----:B------:R-:W-:Y:S01]  /*0ad0*/  LEA.HI R11, R11, 0x1, RZ, 0x1c ;  /* 0x000000010b0b7811 */ /* 0x000fe200078fe0ff */
[----:B------:R-:W-:Y:S01]  /*0ae0*/  IMAD.SHL.U32 R8, R2, 0x20, RZ ;  /* 0x0000002002087824 */ /* 0x000fe200078e00ff */
[----:B------:R-:W-:Y:S01]  /*0af0*/  LOP3.LUT R6, R6, 0x400, RZ, 0xc0, !PT ;  /* 0x0000040006067812 */ /* 0x000fe200078ec0ff */
[----:B------:R-:W-:Y:S01]  /*0b00*/  IMAD.SHL.U32 R9, R51, 0x800, RZ ;  /* 0x0000080033097824 */ /* 0x000fe200078e00ff */
[----:B------:R-:W-:Y:S01]  /*0b10*/  LOP3.LUT R7, R7, 0x20, RZ, 0xc0, !PT ;  /* 0x0000002007077812 */ /* 0x000fe200078ec0ff */
[----:B------:R-:W-:Y:S01]  /*0b20*/  IMAD.SHL.U32 R10, R51, 0x10, RZ ;  /* 0x00000010330a7824 */ /* 0x000fe200078e00ff */
[----:B------:R-:W-:-:S02]  /*0b30*/  LOP3.LUT R8, R8, 0x800, RZ, 0xc0, !PT ;  /* 0x0000080008087812 */ /* 0x000fc400078ec0ff */
[----:B------:R-:W-:Y:S02]  /*0b40*/  LOP3.LUT R9, R9, 0x800, RZ, 0xc0, !PT ;  /* 0x0000080009097812 */ /* 0x000fe400078ec0ff */
[C---:B------:R-:W-:Y:S02]  /*0b50*/  LOP3.LUT R45, R11.reuse, 0x3, RZ, 0xc0, !PT ;  /* 0x000000030b2d7812 */ /* 0x040fe400078ec0ff */
[----:B------:R-:W-:Y:S02]  /*0b60*/  LOP3.LUT R44, R11, 0x1ffffffc, RZ, 0xc0, !PT ;  /* 0x1ffffffc0b2c7812 */ /* 0x000fe400078ec0ff */
[----:B------:R-:W-:Y:S01]  /*0b70*/  LOP3.LUT R47, R47, 0x10, RZ, 0xc0, !PT ;  /* 0x000000102f2f7812 */ /* 0x000fe200078ec0ff */
[----:B0-----:R-:W-:Y:S01]  /*0b80*/  ULEA UR6, UR8, UR4, 0x18 ;  /* 0x0000000408067291 */ /* 0x001fe2000f8ec0ff */
[----:B------:R-:W-:Y:S01]  /*0b90*/  LOP3.LUT R10, R10, 0x10, RZ, 0xc0, !PT ;  /* 0x000000100a0a7812 */ /* 0x000fe200078ec0ff */
[----:B------:R-:W-:Y:S02]  /*0ba0*/  UIADD3 UR4, UPT, UPT, UR5, 0x1f, URZ ;  /* 0x0000001f05047890 */ /* 0x000fe4000fffe0ff */
[----:B------:R-:W-:-:S02]  /*0bb0*/  UIADD3 UR5, UPT, UPT, UR7, 0x1000, URZ ;  /* 0x0000100007057890 */ /* 0x000fc4000fffe0ff */
[----:B------:R-:W-:Y:S01]  /*0bc0*/  ULEA UR12, UR8, UR7, 0x18 ;  /* 0x00000007080c7291 */ /* 0x000fe2000f8ec0ff */
[----:B------:R-:W-:Y:S01]  /*0bd0*/  IADD3 R6, PT, PT, R7, UR6, R6 ;  /* 0x0000000607067c10 */ /* 0x000fe2000fffe006 */
[----:B------:R-:W-:Y:S01]  /*0be0*/  ULEA UR5, UR8, UR5, 0x18 ;  /* 0x0000000508057291 */ /* 0x000fe2000f8ec0ff */
[----:B------:R-:W-:Y:S01]  /*0bf0*/  MOV R7, RZ ;  /* 0x000000ff00077202 */ /* 0x000fe20000000f00 */
[----:B------:R-:W-:Y:S02]  /*0c00*/  USHF.R.U32.HI UR4, URZ, 0x5, UR4 ;  /* 0x00000005ff047899 */ /* 0x000fe40008011604 */
[----:B------:R-:W-:Y:S02]  /*0c10*/  VIADD R46, R8, UR12 ;  /* 0x0000000c082e7c36 */ /* 0x000fe40008000000 */
[----:B-1----:R-:W-:-:S08]  /*0c20*/  VIADD R11, R9, UR5 ;  /* 0x00000005090b7c36 */ /* 0x002fd00008000000 */
.L_x_44:
[----:B0-----:R-:W0:Y:S01]  /*0c30*/  LDC.64 R8, c[0x0][0x3c0] ;  /* 0x0000f000ff087b82 */ /* 0x001e220000000a00 */
[----:B-1----:R-:W-:Y:S01]  /*0c40*/  LEA R13, R7, 0x20, 0x5 ;  /* 0x00000020070d7811 */ /* 0x002fe200078e28ff */
[----:B------:R-:W-:Y:S01]  /*0c50*/  IMAD.MOV.U32 R14, RZ, RZ, R7 ;  /* 0x000000ffff0e7224 */ /* 0x000fe200078e0007 */
[----:B------:R-:W1:Y:S01]  /*0c60*/  LDCU UR7, c[0x0][0x3c4] ;  /* 0x00007880ff0777ac */ /* 0x000e620008000800 */
[----:B------:R-:W-:Y:S01]  /*0c70*/  BSSY.RECONVERGENT B0, `(.L_x_9) ;  /* 0x0000078000007945 */ /* 0x000fe20003800200 */
[----:B--2---:R-:W2:Y:S01]  /*0c80*/  LDCU.64 UR12, c[0x0][0x388] ;  /* 0x00007100ff0c77ac */ /* 0x004ea20008000a00 */
[----:B------:R-:W3:Y:S01]  /*0c90*/  LDCU.64 UR14, c[0x0][0x390] ;  /* 0x00007200ff0e77ac */ /* 0x000ee20008000a00 */
[----:B0-----:R-:W-:-:S04]  /*0ca0*/  VIMNMX R56, PT, PT, R13, R8, PT ;  /* 0x000000080d387248 */ /* 0x001fc80003fe0100 */
[C---:B------:R-:W-:Y:S01]  /*0cb0*/  LOP3.LUT R53, R56.reuse, 0x7, RZ, 0xc0, !PT ;  /* 0x0000000738357812 */ /* 0x040fe200078ec0ff */
[C---:B------:R-:W-:Y:S01]  /*0cc0*/  IMAD R57, R7.reuse, -0x20, R56 ;  /* 0xffffffe007397824 */ /* 0x040fe200078e0238 */
[----:B------:R-:W-:Y:S01]  /*0cd0*/  LOP3.LUT R8, R56, 0xf, RZ, 0xc0, !PT ;  /* 0x0000000f38087812 */ /* 0x000fe200078ec0ff */
[----:B------:R-:W-:Y:S02]  /*0ce0*/  VIADD R7, R7, 0x1 ;  /* 0x0000000107077836 */ /* 0x000fe40000000000 */
[C---:B------:R-:W-:Y:S01]  /*0cf0*/  IMAD R15, R57.reuse, R9, RZ ;  /* 0x00000009390f7224 */ /* 0x040fe200078e02ff */
[----:B------:R-:W-:Y:S02]  /*0d00*/  IADD3 R55, PT, PT, R57, -0x1, RZ ;  /* 0xffffffff39377810 */ /* 0x000fe40007ffe0ff */
[----:B------:R-:W-:Y:S02]  /*0d10*/  ISETP.NE.AND P1, PT, R7, UR4, PT ;  /* 0x0000000407007c0c */ /* 0x000fe4000bf25270 */
[----:B------:R-:W-:-:S13]  /*0d20*/  ISETP.GE.AND P0, PT, R2, R15, PT ;  /* 0x0000000f0200720c */ /* 0x000fda0003f06270 */
[----:B-123--:R-:W-:Y:S05]  /*0d30*/  @P0 BRA `(.L_x_10) ;  /* 0x0000000400ac0947 */ /* 0x00efea0003800000 */
[-C--:B------:R-:W-:Y:S01]  /*0d40*/  IABS R18, R9.reuse ;  /* 0x0000000900127213 */ /* 0x080fe20000000000 */
[----:B------:R-:W0:Y:S01]  /*0d50*/  LDC R17, c[0x0][0x3c4] ;  /* 0x0000f100ff117b82 */ /* 0x000e220000000800 */
[----:B------:R-:W-:Y:S01]  /*0d60*/  BSSY.RECONVERGENT B1, `(.L_x_11) ;  /* 0x0000032000017945 */ /* 0x000fe20003800200 */
[----:B------:R-:W-:Y:S01]  /*0d70*/  ISETP.NE.AND P0, PT, R9, RZ, PT ;  /* 0x000000ff0900720c */ /* 0x000fe20003f05270 */
[----:B------:R-:W1:Y:S01]  /*0d80*/  I2F.RP R16, R18 ;  /* 0x0000001200107306 */ /* 0x000e620000209400 */
[----:B------:R-:W-:Y:S01]  /*0d90*/  LOP3.LUT R26, RZ, R9, RZ, 0x33, !PT ;  /* 0x00000009ff1a7212 */ /* 0x000fe200078e33ff */
[----:B------:R-:W-:-:S06]  /*0da0*/  IMAD.MOV.U32 R20, RZ, RZ, R2 ;  /* 0x000000ffff147224 */ /* 0x000fcc00078e0002 */
[----:B-1----:R-:W1:Y:S02]  /*0db0*/  MUFU.RCP R16, R16 ;  /* 0x0000001000107308 */ /* 0x002e640000001000 */
[----:B-1----:R-:W-:-:S06]  /*0dc0*/  VIADD R12, R16, 0xffffffe ;  /* 0x0ffffffe100c7836 */ /* 0x002fcc0000000000 */
[----:B------:R1:W2:Y:S02]  /*0dd0*/  F2I.FTZ.U32.TRUNC.NTZ R13, R12 ;  /* 0x0000000c000d7305 */ /* 0x0002a4000021f000 */
[----:B-1----:R-:W-:Y:S02]  /*0de0*/  IMAD.MOV.U32 R12, RZ, RZ, RZ ;  /* 0x000000ffff0c7224 */ /* 0x002fe400078e00ff */
[----:B--2---:R-:W-:-:S04]  /*0df0*/  IMAD.MOV R19, RZ, RZ, -R13 ;  /* 0x000000ffff137224 */ /* 0x004fc800078e0a0d */
[----:B------:R-:W-:-:S04]  /*0e00*/  IMAD R19, R19, R18, RZ ;  /* 0x0000001213137224 */ /* 0x000fc800078e02ff */
[----:B0-----:R-:W-:-:S07]  /*0e10*/  IMAD.HI.U32 R24, R13, R19, R12 ;  /* 0x000000130d187227 */ /* 0x001fce00078e000c */
.L_x_12:
[----:B------:R-:W-:Y:S02]  /*0e20*/  IABS R13, R20 ;  /* 0x00000014000d7213 */ /* 0x000fe40000000000 */
[----:B------:R-:W-:-:S03]  /*0e30*/  IABS R16, R17 ;  /* 0x0000001100107213 */ /* 0x000fc60000000000 */
[----:B------:R-:W-:-:S05]  /*0e40*/  IMAD.HI.U32 R9, R24, R13, RZ ;  /* 0x0000000d18097227 */ /* 0x000fca00078e00ff */
[----:B------:R-:W-:-:S05]  /*0e50*/  IADD3 R12, PT, PT, -R9, RZ, RZ ;  /* 0x000000ff090c7210 */ /* 0x000fca0007ffe1ff */
[----:B------:R-:W-:Y:S01]  /*0e60*/  IMAD R13, R16, R12, R13 ;  /* 0x0000000c100d7224 */ /* 0x000fe200078e020d */
[----:B------:R-:W-:-:S04]  /*0e70*/  LOP3.LUT R12, R20, R17, RZ, 0x3c, !PT ;  /* 0x00000011140c7212 */ /* 0x000fc800078e3cff */
[----:B------:R-:W-:Y:S02]  /*0e80*/  ISETP.GT.U32.AND P3, PT, R18, R13, PT ;  /* 0x0000000d1200720c */ /* 0x000fe40003f64070 */
[----:B------:R-:W-:-:S11]  /*0e90*/  ISETP.GE.AND P4, PT, R12, RZ, PT ;  /* 0x000000ff0c00720c */ /* 0x000fd60003f86270 */
[----:B------:R-:W-:Y:S02]  /*0ea0*/  @!P3 IMAD.IADD R13, R13, 0x1, -R16 ;  /* 0x000000010d0db824 */ /* 0x000fe400078e0a10 */
[----:B------:R-:W-:-:S03]  /*0eb0*/  @!P3 VIADD R9, R9, 0x1 ;  /* 0x000000010909b836 */ /* 0x000fc60000000000 */
[----:B------:R-:W-:-:S13]  /*0ec0*/  ISETP.GE.U32.AND P2, PT, R13, R18, PT ;  /* 0x000000120d00720c */ /* 0x000fda0003f46070 */
[----:B------:R-:W-:-:S04]  /*0ed0*/  @P2 VIADD R9, R9, 0x1 ;  /* 0x0000000109092836 */ /* 0x000fc80000000000 */
[----:B------:R-:W-:-:S05]  /*0ee0*/  @!P4 IMAD.MOV R9, RZ, RZ, -R9 ;  /* 0x000000ffff09c224 */ /* 0x000fca00078e0a09 */
[----:B------:R-:W-:-:S04]  /*0ef0*/  SEL R9, R26, R9, !P0 ;  /* 0x000000091a097207 */ /* 0x000fc80004000000 */
[----:B------:R-:W-:Y:S01]  /*0f00*/  IADD3 R19, PT, PT, -R9, RZ, RZ ;  /* 0x000000ff09137210 */ /* 0x000fe20007ffe1ff */
[----:B0-----:R-:W-:-:S04]  /*0f10*/  IMAD R21, R14, 0x20, R9 ;  /* 0x000000200e157824 */ /* 0x001fc800078e0209 */
[----:B------:R-:W-:Y:S01]  /*0f20*/  IMAD R19, R17, R19, R20 ;  /* 0x0000001311137224 */ /* 0x000fe200078e0214 */
[----:B------:R-:W-:-:S04]  /*0f30*/  SHF.R.S32.HI R22, RZ, 0x1f, R21 ;  /* 0x0000001fff167819 */ /* 0x000fc80000011415 */
[----:B------:R-:W-:Y:S01]  /*0f40*/  IADD3 R12, P2, PT, R19, R62, RZ ;  /* 0x0000003e130c7210 */ /* 0x000fe20007f5e0ff */
[----:B------:R-:W-:-:S03]  /*0f50*/  IMAD R22, R22, R17, RZ ;  /* 0x0000001116167224 */ /* 0x000fc600078e02ff */
[----:B------:R-:W-:-:S03]  /*0f60*/  LEA.HI.X.SX32 R13, R19, R5, 0x1, P2 ;  /* 0x00000005130d7211 */ /* 0x000fc600010f0eff */
[----:B------:R-:W-:-:S04]  /*0f70*/  IMAD.WIDE.U32 R12, R21, R17, R12 ;  /* 0x00000011150c7225 */ /* 0x000fc800078e000c */
[----:B------:R-:W-:Y:S01]  /*0f80*/  IMAD R21, R21, R4, R22 ;  /* 0x0000000415157224 */ /* 0x000fe200078e0216 */
[----:B------:R-:W-:-:S04]  /*0f90*/  IADD3 R12, P2, PT, R12, UR12, RZ ;  /* 0x0000000c0c0c7c10 */ /* 0x000fc8000ff5e0ff */
[----:B------:R-:W-:-:S05]  /*0fa0*/  IADD3.X R13, PT, PT, R13, UR13, R21, P2, !PT ;  /* 0x0000000d0d0d7c10 */ /* 0x000fca00097fe415 */
[----:B------:R-:W2:Y:S01]  /*0fb0*/  LDG.E.U8.CONSTANT R12, desc[UR10][R12.64] ;  /* 0x0000000a0c0c7981 */ /* 0x000ea2000c1e9100 */
[----:B------:R-:W-:Y:S01]  /*0fc0*/  LEA R22, R9, UR5, 0x7 ;  /* 0x0000000509167c11 */ /* 0x000fe2000f8e38ff */
[----:B------:R-:W-:-:S04]  /*0fd0*/  VIADD R20, R20, UR9 ;  /* 0x0000000914147c36 */ /* 0x000fc80008000000 */
        /* <DEDUP_REMOVED lines=11> */
.L_x_11:
[----:B------:R-:W1:Y:S01]  /*1090*/  I2F.RP R9, R16 ;  /* 0x0000001000097306 */ /* 0x000e620000209400 */
[----:B0-----:R-:W0:Y:S01]  /*10a0*/  S2R R21, SR_CgaCtaId ;  /* 0x0000000000157919 */ /* 0x001e220000008800 */
[----:B------:R-:W-:Y:S01]  /*10b0*/  MOV R18, 0x400 ;  /* 0x0000040000127802 */ /* 0x000fe20000000f00 */
[----:B------:R-:W-:Y:S01]  /*10c0*/  IMAD.MOV.U32 R20, RZ, RZ, R2 ;  /* 0x000000ffff147224 */ /* 0x000fe200078e0002 */
[----:B------:R-:W-:Y:S02]  /*10d0*/  ISETP.NE.AND P0, PT, R17, RZ, PT ;  /* 0x000000ff1100720c */ /* 0x000fe40003f05270 */
[----:B------:R-:W-:Y:S01]  /*10e0*/  LOP3.LUT R25, RZ, R17, RZ, 0x33, !PT ;  /* 0x00000011ff197212 */ /* 0x000fe200078e33ff */
[----:B------:R-:W-:Y:S01]  /*10f0*/  VIADD R18, R18, 0x2000 ;  /* 0x0000200012127836 */ /* 0x000fe20000000000 */
[----:B-1----:R-:W1:Y:S02]  /*1100*/  MUFU.RCP R9, R9 ;  /* 0x0000000900097308 */ /* 0x002e640000001000 */
[----:B-1----:R-:W-:-:S02]  /*1110*/  IADD3 R12, PT, PT, R9, 0xffffffe, RZ ;  /* 0x0ffffffe090c7810 */ /* 0x002fc40007ffe0ff */
[----:B0-----:R-:W-:-:S04]  /*1120*/  LEA R18, R21, R18, 0x18 ;  /* 0x0000001215127211 */ /* 0x001fc800078ec0ff */
[----:B------:R0:W1:Y:S02]  /*1130*/  F2I.FTZ.U32.TRUNC.NTZ R13, R12 ;  /* 0x0000000c000d7305 */ /* 0x000064000021f000 */
[----:B0-----:R-:W-:Y:S02]  /*1140*/  IMAD.MOV.U32 R12, RZ, RZ, RZ ;  /* 0x000000ffff0c7224 */ /* 0x001fe400078e00ff */
[----:B-1----:R-:W-:-:S04]  /*1150*/  IMAD.MOV R19, RZ, RZ, -R13 ;  /* 0x000000ffff137224 */ /* 0x002fc800078e0a0d */
[----:B------:R-:W-:-:S04]  /*1160*/  IMAD R19, R19, R16, RZ ;  /* 0x0000001013137224 */ /* 0x000fc800078e02ff */
[----:B------:R-:W-:-:S07]  /*1170*/  IMAD.HI.U32 R19, R13, R19, R12 ;  /* 0x000000130d137227 */ /* 0x000fce00078e000c */
.L_x_13:
[----:B0-----:R-:W-:Y:S02]  /*1180*/  IABS R22, R20 ;  /* 0x0000001400167213 */ /* 0x001fe40000000000 */
[----:B------:R-:W-:-:S03]  /*1190*/  MOV R9, UR7 ;  /* 0x0000000700097c02 */ /* 0x000fc60008000f00 */
[----:B------:R-:W-:Y:S01]  /*11a0*/  IMAD.HI.U32 R12, R19, R22, RZ ;  /* 0x00000016130c7227 */ /* 0x000fe200078e00ff */
[----:B------:R-:W-:-:S03]  /*11b0*/  IABS R24, R9 ;  /* 0x0000000900187213 */ /* 0x000fc60000000000 */
[----:B------:R-:W-:-:S04]  /*11c0*/  IMAD.MOV R13, RZ, RZ, -R12 ;  /* 0x000000ffff0d7224 */ /* 0x000fc800078e0a0c */
        /* <DEDUP_REMOVED lines=8> */
[----:B------:R-:W-:-:S04]  /*1250*/  @!P4 IADD3 R12, PT, PT, -R12, RZ, RZ ;  /* 0x000000ff0c0cc210 */ /* 0x000fc80007ffe1ff */
[----:B------:R-:W-:-:S05]  /*1260*/  SEL R17, R25, R12, !P0 ;  /* 0x0000000c19117207 */ /* 0x000fca0004000000 */
[--C-:B------:R-:W-:Y:S02]  /*1270*/  IMAD.MOV R21, RZ, RZ, -R17.reuse ;  /* 0x000000ffff157224 */ /* 0x100fe400078e0a11 */
[----:B------:R-:W-:Y:S02]  /*1280*/  IMAD R23, R14, 0x20, R17 ;  /* 0x000000200e177824 */ /* 0x000fe400078e0211 */
[----:B------:R-:W-:-:S03]  /*1290*/  IMAD R21, R9, R21, R20 ;  /* 0x0000001509157224 */ /* 0x000fc600078e0214 */
[----:B------:R-:W-:Y:S02]  /*12a0*/  SHF.R.S32.HI R22, RZ, 0x1f, R23 ;  /* 0x0000001fff167819 */ /* 0x000fe40000011417 */
[----:B------:R-:W-:-:S03]  /*12b0*/  IADD3 R12, P2, PT, R21, R62, RZ ;  /* 0x0000003e150c7210 */ /* 0x000fc60007f5e0ff */
[----:B------:R-:W-:Y:S01]  /*12c0*/  IMAD R22, R22, R9, RZ ;  /* 0x0000000916167224 */ /* 0x000fe200078e02ff */
[----:B------:R-:W-:-:S03]  /*12d0*/  LEA.HI.X.SX32 R13, R21, R5, 0x1, P2 ;  /* 0x00000005150d7211 */ /* 0x000fc600010f0eff */
[----:B------:R-:W-:-:S04]  /*12e0*/  IMAD.WIDE.U32 R12, R23, R9, R12 ;  /* 0x00000009170c7225 */ /* 0x000fc800078e000c */
[----:B------:R-:W-:Y:S01]  /*12f0*/  IMAD R23, R23, R4, R22 ;  /* 0x0000000417177224 */ /* 0x000fe200078e0216 */
[----:B------:R-:W-:-:S04]  /*1300*/  IADD3 R12, P2, PT, R12, UR14, RZ ;  /* 0x0000000e0c0c7c10 */ /* 0x000fc8000ff5e0ff */
[----:B------:R-:W-:-:S05]  /*1310*/  IADD3.X R13, PT, PT, R13, UR15, R23, P2, !PT ;  /* 0x0000000f0d0d7c10 */ /* 0x000fca00097fe417 */
[----:B------:R-:W2:Y:S01]  /*1320*/  LDG.E.U8.CONSTANT R12, desc[UR10][R12.64] ;  /* 0x0000000a0c0c7981 */ /* 0x000ea2000c1e9100 */
[----:B------:R-:W-:Y:S02]  /*1330*/  IMAD R24, R17, 0x80, R18 ;  /* 0x0000008011187824 */ /* 0x000fe400078e0212 */
[----:B------:R-:W-:-:S03]  /*1340*/  VIADD R20, R20, UR9 ;  /* 0x0000000914147c36 */ /* 0x000fc60008000000 */
[----:B------:R-:W-:Y:S02]  /*1350*/  LEA R24, R21, R24, 0x1 ;  /* 0x0000001815187211 */ /* 0x000fe400078e08ff */
[----:B------:R-:W-:Y:S01]  /*1360*/  ISETP.GE.AND P2, PT, R20, R15, PT ;  /* 0x0000000f1400720c */ /* 0x000fe20003f46270 */
[----:B--2---:R-:W-:-:S05]  /*1370*/  VIADD R22, R12, 0xffffff80 ;  /* 0xffffff800c167836 */ /* 0x004fca0000000000 */
[----:B------:R-:W-:-:S05]  /*1380*/  I2FP.F32.S32 R22, R22 ;  /* 0x0000001600167245 */ /* 0x000fca0000201400 */
[----:B------:R-:W-:-:S04]  /*1390*/  FMUL R22, R22, 0.0078740157186985015869 ;  /* 0x3c01020416167820 */ /* 0x000fc80000400000 */
[----:B------:R-:W-:-:S04]  /*13a0*/  FMUL R22, R22, 448 ;  /* 0x43e0000016167820 */ /* 0x000fc80000400000 */
[----:B------:R-:W-:-:S05]  /*13b0*/  FMUL R22, R49, R22 ;  /* 0x0000001631167220 */ /* 0x000fca0000400000 */
[----:B------:R-:W-:-:S05]  /*13c0*/  F2FP.F16.F32.PACK_AB R22, RZ, R22 ;  /* 0x00000016ff16723e */ /* 0x000fca00000000ff */
[----:B------:R0:W-:Y:S01]  /*13d0*/  STS.U16 [R24], R22 ;  /* 0x0000001618007388 */ /* 0x0001e20000000400 */
[----:B------:R-:W-:Y:S05]  /*13e0*/  @!P2 BRA `(.L_x_13) ;  /* 0xfffffffc0064a947 */ /* 0x000fea000383ffff */
.L_x_10:
[----:B------:R-:W-:Y:S05]  /*13f0*/  BSYNC.RECONVERGENT B0 ;  /* 0x0000000000007941 */ /* 0x000fea0003800200 */
.L_x_9:
[----:B------:R-:W-:Y:S01]  /*1400*/  IMAD.IADD R15, R15, 0x1, R2 ;  /* 0x000000010f0f7824 */ /* 0x000fe200078e0202 */
[----:B------:R-:W-:Y:S04]  /*1410*/  BSSY.RECONVERGENT B0, `(.L_x_14) ;  /* 0x000002d000007945 */ /* 0x000fe80003800200 */
[----:B------:R-:W-:-:S13]  /*1420*/  ISETP.GE.AND P0, PT, R15, R48, PT ;  /* 0x000000300f00720c */ /* 0x000fda0003f06270 */
[----:B------:R-:W-:Y:S05]  /*1430*/  @P0 BRA `(.L_x_15) ;  /* 0x0000000000a80947 */ /* 0x000fea0003800000 */
[----:B------:R-:W-:Y:S01]  /*1440*/  IABS R16, R9 ;  /* 0x0000000900107213 */ /* 0x000fe20000000000 */
[----:B------:R-:W1:Y:S01]  /*1450*/  S2R R19, SR_CgaCtaId ;  /* 0x0000000000137919 */ /* 0x000e620000008800 */
[----:B------:R-:W2:Y:S01]  /*1460*/  LDC R21, c[0x0][0x3c4] ;  /* 0x0000f100ff157b82 */ /* 0x000ea20000000800 */
[----:B------:R-:W-:Y:S01]  /*1470*/  MOV R17, 0x400 ;  /* 0x0000040000117802 */ /* 0x000fe20000000f00 */
[----:B------:R-:W3:Y:S01]  /*1480*/  I2F.RP R14, R16 ;  /* 0x00000010000e7306 */ /* 0x000ee20000209400 */
[----:B------:R-:W-:Y:S02]  /*1490*/  ISETP.NE.AND P4, PT, R9, RZ, PT ;  /* 0x000000ff0900720c */ /* 0x000fe40003f85270 */
[----:B------:R-:W-:-:S05]  /*14a0*/  IADD3 R18, PT, PT, R17, 0x2000, RZ ;  /* 0x0000200011127810 */ /* 0x000fca0007ffe0ff */
[----:B---3--:R-:W3:Y:S01]  /*14b0*/  MUFU.RCP R14, R14 ;  /* 0x0000000e000e7308 */ /* 0x008ee20000001000 */
[----:B-1----:R-:W-:Y:S01]  /*14c0*/  LEA R19, R19, R18, 0x18 ;  /* 0x0000001213137211 */ /* 0x002fe200078ec0ff */
[----:B---3--:R-:W-:-:S06]  /*14d0*/  VIADD R12, R14, 0xffffffe ;  /* 0x0ffffffe0e0c7836 */ /* 0x008fcc0000000000 */
[----:B------:R1:W3:Y:S02]  /*14e0*/  F2I.FTZ.U32.TRUNC.NTZ R13, R12 ;  /* 0x0000000c000d7305 */ /* 0x0002e4000021f000 */
[----:B-1----:R-:W-:Y:S02]  /*14f0*/  IMAD.MOV.U32 R12, RZ, RZ, RZ ;  /* 0x000000ffff0c7224 */ /* 0x002fe400078e00ff */
[----:B---3--:R-:W-:-:S04]  /*1500*/  IMAD.MOV R23, RZ, RZ, -R13 ;  /* 0x000000ffff177224 */ /* 0x008fc800078e0a0d */
[----:B------:R-:W-:-:S04]  /*1510*/  IMAD R17, R23, R16, RZ ;  /* 0x0000001017117224 */ /* 0x000fc800078e02ff */
[----:B------:R-:W-:Y:S01]  /*1520*/  IMAD.HI.U32 R18, R13, R17, R12 ;  /* 0x000000110d127227 */ /* 0x000fe200078e000c */
[----:B--2---:R-:W-:-:S07]  /*1530*/  LOP3.LUT R17, RZ, R9, RZ, 0x33, !PT ;  /* 0x00000009ff117212 */ /* 0x004fce00078e33ff */
.L_x_16:
[----:B------:R-:W-:Y:S01]  /*1540*/  IABS R13, R15 ;  /* 0x0000000f000d7213 */ /* 0x000fe20000000000 */
[----:B------:R-:W-:-:S04]  /*1550*/  IMAD.MOV.U32 R9, RZ, RZ, R21 ;  /* 0x000000ffff097224 */ /* 0x000fc800078e0015 */
[----:B------:R-:W-:Y:S01]  /*1560*/  IMAD.HI.U32 R12, R18, R13, RZ ;  /* 0x0000000d120c7227 */ /* 0x000fe200078e00ff */
[----:B------:R-:W-:-:S03]  /*1570*/  IABS R20, R9 ;  /* 0x0000000900147213 */ /* 0x000fc60000000000 */
[----:B------:R-:W-:-:S04]  /*1580*/  IMAD.MOV R14, RZ, RZ, -R12 ;  /* 0x000000ffff0e7224 */ /* 0x000fc800078e0a0c */
[----:B------:R-:W-:-:S05]  /*1590*/  IMAD R13, R20, R14, R13 ;  /* 0x0000000e140d7224 */ /* 0x000fca00078e020d */
[----:B------:R-:W-:-:S13]  /*15a0*/  ISETP.GT.U32.AND P2, PT, R16, R13, PT ;  /* 0x0000000d1000720c */ /* 0x000fda0003f44070 */
[----:B------:R-:W-:Y:S01]  /*15b0*/  @!P2 IMAD.IADD R13, R13, 0x1, -R20 ;  /* 0x000000010d0da824 */ /* 0x000fe200078e0a14 */
[----:B------:R-:W-:-:S04]  /*15c0*/  @!P2 IADD3 R12, PT, PT, R12, 0x1, RZ ;  /* 0x000000010c0ca810 */ /* 0x000fc80007ffe0ff */
[----:B------:R-:W-:Y:S02]  /*15d0*/  ISETP.GE.U32.AND P0, PT, R13, R16, PT ;  /* 0x000000100d00720c */ /* 0x000fe40003f06070 */
[----:B------:R-:W-:-:S04]  /*15e0*/  LOP3.LUT R13, R15, R9, RZ, 0x3c, !PT ;  /* 0x000000090f0d7212 */ /* 0x000fc800078e3cff */
[----:B------:R-:W-:-:S07]  /*15f0*/  ISETP.GE.AND P3, PT, R13, RZ, PT ;  /* 0x000000ff0d00720c */ /* 0x000fce0003f66270 */
[----:B------:R-:W-:-:S06]  /*1600*/  @P0 VIADD R12, R12, 0x1 ;  /* 0x000000010c0c0836 */ /* 0x000fcc0000000000 */
[----:B------:R-:W-:-:S05]  /*1610*/  @!P3 IMAD.MOV R12, RZ, RZ, -R12 ;  /* 0x000000ffff0cb224 */ /* 0x000fca00078e0a0c */
[----:B------:R-:W-:-:S05]  /*1620*/  SEL R12, R17, R12, !P4 ;  /* 0x0000000c110c7207 */ /* 0x000fca0006000000 */
[----:B------:R-:W-:-:S04]  /*1630*/  IMAD.MOV R14, RZ, RZ, -R12 ;  /* 0x000000ffff0e7224 */ /* 0x000fc800078e0a0c */
[----:B------:R-:W-:Y:S01]  /*1640*/  IMAD R13, R9, R14, R15 ;  /* 0x0000000e090d7224 */ /* 0x000fe200078e020f */
[C---:B------:R-:W-:Y:S01]  /*1650*/  LEA R14, R12.reuse, UR5, 0x7 ;  /* 0x000000050c0e7c11 */ /* 0x040fe2000f8e38ff */
[----:B------:R-:W-:Y:S02]  /*1660*/  IMAD R12, R12, 0x80, R19 ;  /* 0x000000800c0c7824 */ /* 0x000fe400078e0213 */
[----:B------:R-:W-:Y:S01]  /*1670*/  VIADD R15, R15, UR9 ;  /* 0x000000090f0f7c36 */ /* 0x000fe20008000000 */
[C---:B------:R-:W-:Y:S01]  /*1680*/  LEA R14, R13.reuse, R14, 0x1 ;  /* 0x0000000e0d0e7211 */ /* 0x040fe200078e08ff */
[----:B------:R-:W-:-:S03]  /*1690*/  IMAD R12, R13, 0x2, R12 ;  /* 0x000000020d0c7824 */ /* 0x000fc600078e020c */
[----:B------:R-:W-:Y:S01]  /*16a0*/  ISETP.GE.AND P0, PT, R15, R48, PT ;  /* 0x000000300f00720c */ /* 0x000fe20003f06270 */
[----:B------:R1:W-:Y:S04]  /*16b0*/  STS.U16 [R14], RZ ;  /* 0x000000ff0e007388 */ /* 0x0003e80000000400 */
[----:B------:R1:W-:Y:S08]  /*16c0*/  STS.U16 [R12], RZ ;  /* 0x000000ff0c007388 */ /* 0x0003f00000000400 */
[----:B-1----:R-:W-:Y:S05]  /*16d0*/  @!P0 BRA `(.L_x_16) ;  /* 0xfffffffc00988947 */ /* 0x002fea000383ffff */
.L_x_15:
[----:B------:R-:W-:Y:S05]  /*16e0*/  BSYNC.RECONVERGENT B0 ;  /* 0x0000000000007941 */ /* 0x000fea0003800200 */
.L_x_14:
[----:B------:R-:W-:Y:S01]  /*16f0*/  BAR.SYNC.DEFER_BLOCKING 0x0 ;  /* 0x0000000000007b1d */ /* 0x000fe20000010000 */
[----:B------:R-:W-:-:S04]  /*1700*/  ISETP.GE.AND P0, PT, R10, R57, PT ;  /* 0x000000390a00720c */ /* 0x000fc80003f06270 */
[----:B------:R-:W-:-:S13]  /*1710*/  ISETP.GE.U32.OR P0, PT, R47, R52, P0 ;  /* 0x000000342f00720c */ /* 0x000fda0000706470 */
[----:B------:R-:W-:Y:S05]  /*1720*/  @P0 BRA `(.L_x_17) ;  /* 0x0000000400f40947 */ /* 0x000fea0003800000 */
[----:B------:R-:W-:Y:S01]  /*1730*/  ISETP.GE.AND P0, PT, R9, 0x1, PT ;  /* 0x000000010900780c */ /* 0x000fe20003f06270 */
[----:B------:R-:W-:Y:S01]  /*1740*/  BSSY.RECONVERGENT B0, `(.L_x_18) ;  /* 0x000006d000007945 */ /* 0x000fe20003800200 */
[----:B------:R-:W-:Y:S02]  /*1750*/  CS2R R34, SRZ ;  /* 0x0000000000227805 */ /* 0x000fe4000001ff00 */
[----:B------:R-:W-:Y:S02]  /*1760*/  CS2R R32, SRZ ;  /* 0x0000000000207805 */ /* 0x000fe4000001ff00 */
[----:B------:R-:W-:Y:S02]  /*1770*/  CS2R R18, SRZ ;  /* 0x0000000000127805 */ /* 0x000fe4000001ff00 */
[----:B------:R-:W-:-:S05]  /*1780*/  CS2R R16, SRZ ;  /* 0x0000000000107805 */ /* 0x000fca000001ff00 */
[----:B------:R-:W-:Y:S05]  /*1790*/  @!P0 BRA `(.L_x_19) ;  /* 0x00000004009c8947 */ /* 0x000fea0003800000 */
[----:B------:R-:W-:Y:S01]  /*17a0*/  ISETP.GE.U32.AND P0, PT, R9, 0x31, PT ;  /* 0x000000310900780c */ /* 0x000fe20003f06070 */
[----:B------:R-:W-:Y:S01]  /*17b0*/  IMAD.MOV.U32 R60, RZ, RZ, RZ ;  /* 0x000000ffff3c7224 */ /* 0x000fe200078e00ff */
[----:B------:R-:W-:Y:S01]  /*17c0*/  ISETP.NE.AND P2, PT, R45, RZ, PT ;  /* 0x000000ff2d00720c */ /* 0x000fe20003f45270 */
[----:B------:R-:W-:-:S10]  /*17d0*/  IMAD.MOV.U32 R35, RZ, RZ, RZ ;  /* 0x000000ffff237224 */ /* 0x000fd400078e00ff */
[----:B------:R-:W-:Y:S05]  /*17e0*/  @!P0 BRA `(.L_x_20) ;  /* 0x0000000000cc8947 */ /* 0x000fea0003800000 */
[----:B------:R-:W1:Y:S01]  /*17f0*/  S2R R14, SR_LANEID ;  /* 0x00000000000e7919 */ /* 0x000e620000000000 */
[----:B------:R-:W-:Y:S02]  /*1800*/  CS2R R60, SRZ ;  /* 0x00000000003c7805 */ /* 0x000fe4000001ff00 */
[----:B------:R-:W-:Y:S02]  /*1810*/  CS2R R34, SRZ ;  /* 0x0000000000227805 */ /* 0x000fe4000001ff00 */
[----:B------:R-:W-:Y:S02]  /*1820*/  CS2R R32, SRZ ;  /* 0x0000000000207805 */ /* 0x000fe4000001ff00 */
[----:B------:R-:W-:Y:S02]  /*1830*/  CS2R R18, SRZ ;  /* 0x0000000000127805 */ /* 0x000fe4000001ff00 */
[----:B-1----:R-:W-:Y:S02]  /*1840*/  SHF.R.U32.HI R12, RZ, 0x3, R14 ;  /* 0x00000003ff0c7819 */ /* 0x002fe4000001160e */
[----:B------:R-:W-:-:S02]  /*1850*/  LOP3.LUT R13, R14, 0x7, RZ, 0xc0, !PT ;  /* 0x000000070e0d7812 */ /* 0x000fc400078ec0ff */
[----:B------:R-:W-:Y:S01]  /*1860*/  SHF.R.U32.HI R14, RZ, 0x4, R14 ;  /* 0x00000004ff0e7819 */ /* 0x000fe2000001160e */
[C---:B------:R-:W-:Y:S01]  /*1870*/  IMAD.SHL.U32 R17, R12.reuse, 0x8, RZ ;  /* 0x000000080c117824 */ /* 0x040fe200078e00ff */
[----:B------:R-:W-:-:S03]  /*1880*/  SHF.L.U32 R16, R12, 0x3, RZ ;  /* 0x000000030c107819 */ /* 0x000fc600000006ff */
[----:B------:R-:W-:Y:S01]  /*1890*/  IMAD.SHL.U32 R12, R14, 0x8, RZ ;  /* 0x000000080e0c7824 */ /* 0x000fe200078e00ff */
[--C-:B------:R-:W-:Y:S01]  /*18a0*/  LOP3.LUT R15, R16, 0x8, R13.reuse, 0xe2, !PT ;  /* 0x00000008100f7812 */ /* 0x100fe200078ee20d */
[----:B------:R-:W-:Y:S01]  /*18b0*/  IMAD R14, R14, 0x8, R13 ;  /* 0x000000080e0e7824 */ /* 0x000fe200078e020d */
[----:B------:R-:W-:Y:S02]  /*18c0*/  LOP3.LUT R13, R17, 0x8, RZ, 0xe2, !PT ;  /* 0x00000008110d7812 */ /* 0x000fe400078ee2ff */
[----:B------:R-:W-:Y:S01]  /*18d0*/  CS2R R16, SRZ ;  /* 0x0000000000107805 */ /* 0x000fe2000001ff00 */
[----:B------:R-:W-:Y:S01]  /*18e0*/  IMAD R12, R15, 0x40, R12 ;  /* 0x000000400f0c7824 */ /* 0x000fe200078e020c */
[----:B------:R-:W-:-:S03]  /*18f0*/  LEA R13, R14, R13, 0x6 ;  /* 0x0000000d0e0d7211 */ /* 0x000fc600078e30ff */
[----:B------:R-:W-:Y:S02]  /*1900*/  IMAD.SHL.U32 R58, R12, 0x2, RZ ;  /* 0x000000020c3a7824 */ /* 0x000fe400078e00ff */
[----:B------:R-:W-:-:S07]  /*1910*/  IMAD.SHL.U32 R59, R13, 0x2, RZ ;  /* 0x000000020d3b7824 */ /* 0x000fce00078e00ff */
.L_x_21:
[C---:B------:R-:W-:Y:S01]  /*1920*/  IMAD R67, R60.reuse, 0x2, R46 ;  /* 0x000000023c437824 */ /* 0x040fe200078e022e */
[----:B------:R-:W-:Y:S05]  /*1930*/  WARPSYNC.ALL ;  /* 0x0000000000007948 */ /* 0x000fea0003800000 */
[----:B------:R-:W-:Y:S01]  /*1940*/  IMAD R66, R60, 0x2, R11 ;  /* 0x000000023c427824 */ /* 0x000fe200078e020b */
[----:B------:R-:W-:Y:S01]  /*1950*/  IADD3 R36, PT, PT, R67, R58, RZ ;  /* 0x0000003a43247210 */ /* 0x000fe20007ffe0ff */
[----:B------:R-:W-:Y:S01]  /*1960*/  VIADD R61, R61, 0x4 ;  /* 0x000000043d3d7836 */ /* 0x000fe20000000000 */
[----:B------:R-:W-:Y:S01]  /*1970*/  IADD3 R12, PT, PT, R58, 0x20, R67 ;  /* 0x000000203a0c7810 */ /* 0x000fe20007ffe043 */
[----:B------:R-:W-:Y:S01]  /*1980*/  IMAD.IADD R40, R66, 0x1, R59 ;  /* 0x0000000142287824 */ /* 0x000fe200078e023b */
[C-C-:B0-----:R-:W-:Y:S01]  /*1990*/  IADD3 R24, PT, PT, R59.reuse, 0x20, R66.reuse ;  /* 0x000000203b187810 */ /* 0x141fe20007ffe042 */
[----:B------:R-:W-:Y:S01]  /*19a0*/  VIADD R60, R60, 0x40 ;  /* 0x000000403c3c7836 */ /* 0x000fe20000000000 */
[----:B------:R-:W-:Y:S01]  /*19b0*/  LDSM.16.M88.4 R36, [R36] ;  /* 0x000000002424783b */ /* 0x000fe20000000200 */
[----:B------:R-:W-:-:S02]  /*19c0*/  IADD3 R20, PT, PT, R59, 0x40, R66 ;  /* 0x000000403b147810 */ /* 0x000fc40007ffe042 */
[----:B------:R-:W-:Y:S01]  /*19d0*/  ISETP.NE.AND P0, PT, R61, R44, PT ;  /* 0x0000002c3d00720c */ /* 0x000fe20003f05270 */
[----:B------:R-:W0:Y:S04]  /*19e0*/  LDSM.16.M88.4 R40, [R40] ;  /* 0x000000002828783b */ /* 0x000e280000000200 */
[----:B------:R-:W-:Y:S04]  /*19f0*/  LDSM.16.M88.4 R12, [R12] ;  /* 0x000000000c0c783b */ /* 0x000fe80000000200 */
[----:B------:R-:W1:Y:S04]  /*1a00*/  LDSM.16.M88.4 R24, [R24] ;  /* 0x000000001818783b */ /* 0x000e680000000200 */
[----:B------:R-:W-:Y:S01]  /*1a10*/  LDSM.16.M88.4 R20, [R20] ;  /* 0x000000001414783b */ /* 0x000fe20000000200 */
[----:B0-----:R-:W-:Y:S01]  /*1a20*/  HMMA.16816.F32 R28, R36, R40, R16 ;  /* 0x00000028241c723c */ /* 0x001fe20000001810 */
[----:B------:R-:W-:-:S06]  /*1a30*/  IADD3 R16, PT, PT, R58, 0x40, R67 ;  /* 0x000000403a107810 */ /* 0x000fcc0007ffe043 */
[----:B------:R-:W0:Y:S01]  /*1a40*/  LDSM.16.M88.4 R16, [R16] ;  /* 0x000000001010783b */ /* 0x000e220000000200 */
[----:B------:R-:W-:Y:S01]  /*1a50*/  HMMA.16816.F32 R32, R36, R42, R32 ;  /* 0x0000002a2420723c */ /* 0x000fe20000001820 */
[----:B------:R-:W-:-:S06]  /*1a60*/  IADD3 R36, PT, PT, R59, 0x60, R66 ;  /* 0x000000603b247810 */ /* 0x000fcc0007ffe042 */
[----:B------:R-:W-:Y:S05]  /*1a70*/  LDSM.16.M88.4 R36, [R36] ;  /* 0x000000002424783b */ /* 0x000fea0000000200 */
[----:B-1----:R-:W-:Y:S01]  /*1a80*/  HMMA.16816.F32 R40, R12, R24, R28 ;  /* 0x000000180c28723c */ /* 0x002fe2000000181c */
[----:B------:R-:W-:-:S06]  /*1a90*/  IADD3 R28, PT, PT, R58, 0x60, R67 ;  /* 0x000000603a1c7810 */ /* 0x000fcc0007ffe043 */
[----:B------:R-:W1:Y:S01]  /*1aa0*/  LDSM.16.M88.4 R28, [R28] ;  /* 0x000000001c1c783b */ /* 0x000e620000000200 */
[----:B------:R-:W-:-:S12]  /*1ab0*/  HMMA.16816.F32 R32, R12, R26, R32 ;  /* 0x0000001a0c20723c */ /* 0x000fd80000001820 */
[C---:B0-----:R-:W-:Y:S08]  /*1ac0*/  HMMA.16816.F32 R40, R16.reuse, R20, R40 ;  /* 0x000000141028723c */ /* 0x041ff00000001828 */
[----:B------:R-:W-:-:S12]  /*1ad0*/  HMMA.16816.F32 R32, R16, R22, R32 ;  /* 0x000000161020723c */ /* 0x000fd80000001820 */
[C---:B-1----:R-:W-:Y:S08]  /*1ae0*/  HMMA.16816.F32 R16, R28.reuse, R36, R40 ;  /* 0x000000241c10723c */ /* 0x042ff00000001828 */
[----:B------:R-:W-:Y:S01]  /*1af0*/  HMMA.16816.F32 R32, R28, R38, R32 ;  /* 0x000000261c20723c */ /* 0x000fe20000001820 */
[----:B------:R-:W-:-:S04]  /*1b00*/  NOP ;  /* 0x0000000000007918 */ /* 0x000fc80000000000 */
[----:B------:R-:W-:-:S15]  /*1b10*/  @P0 BRA `(.L_x_21) ;  /* 0xfffffffc00800947 */ /* 0x000fde000383ffff */
.L_x_20:
[----:B------:R-:W-:Y:S05]  /*1b20*/  @!P2 BRA `(.L_x_19) ;  /* 0x0000000000b8a947 */ /* 0x000fea0003800000 */
[----:B------:R-:W1:Y:S01]  /*1b30*/  S2R R12, SR_LANEID ;  /* 0x00000000000c7919 */ /* 0x000e620000000000 */
[C---:B0-----:R-:W-:Y:S01]  /*1b40*/  IMAD R24, R60.reuse, 0x2, R46 ;  /* 0x000000023c187824 */ /* 0x041fe200078e022e */
[----:B------:R-:W-:Y:S05]  /*1b50*/  WARPSYNC.ALL ;  /* 0x0000000000007948 */ /* 0x000fea0003800000 */
[----:B------:R-:W-:Y:S01]  /*1b60*/  IMAD R60, R60, 0x2, R11 ;  /* 0x000000023c3c7824 */ /* 0x000fe200078e020b */
[----:B------:R-:W-:Y:S02]  /*1b70*/  ISETP.NE.AND P0, PT, R45, 0x1, PT ;  /* 0x000000012d00780c */ /* 0x000fe40003f05270 */
[----:B-1----:R-:W-:-:S02]  /*1b80*/  SHF.R.U32.HI R13, RZ, 0x3, R12 ;  /* 0x00000003ff0d7819 */ /* 0x002fc4000001160c */
[----:B------:R-:W-:Y:S02]  /*1b90*/  SHF.R.U32.HI R15, RZ, 0x4, R12 ;  /* 0x00000004ff0f7819 */ /* 0x000fe4000001160c */
[----:B------:R-:W-:Y:S01]  /*1ba0*/  LOP3.LUT R14, R12, 0x7, RZ, 0xc0, !PT ;  /* 0x000000070c0e7812 */ /* 0x000fe200078ec0ff */
[C---:B------:R-:W-:Y:S01]  /*1bb0*/  IMAD.SHL.U32 R21, R13.reuse, 0x8, RZ ;  /* 0x000000080d157824 */ /* 0x040fe200078e00ff */
[----:B------:R-:W-:Y:S01]  /*1bc0*/  SHF.L.U32 R20, R13, 0x3, RZ ;  /* 0x000000030d147819 */ /* 0x000fe200000006ff */
[C---:B------:R-:W-:Y:S02]  /*1bd0*/  IMAD.SHL.U32 R12, R15.reuse, 0x8, RZ ;  /* 0x000000080f0c7824 */ /* 0x040fe400078e00ff */
[--C-:B------:R-:W-:Y:S01]  /*1be0*/  IMAD R15, R15, 0x8, R14.reuse ;  /* 0x000000080f0f7824 */ /* 0x100fe200078e020e */
[----:B------:R-:W-:Y:S02]  /*1bf0*/  LOP3.LUT R13, R21, 0x8, R14, 0xe2, !PT ;  /* 0x00000008150d7812 */ /* 0x000fe400078ee20e */
[----:B------:R-:W-:-:S03]  /*1c00*/  LOP3.LUT R14, R20, 0x8, RZ, 0xe2, !PT ;  /* 0x00000008140e7812 */ /* 0x000fc600078ee2ff */
[----:B------:R-:W-:Y:S01]  /*1c10*/  IMAD R25, R13, 0x40, R12 ;  /* 0x000000400d197824 */ /* 0x000fe200078e020c */
[----:B------:R-:W-:-:S03]  /*1c20*/  LEA R26, R15, R14, 0x6 ;  /* 0x0000000e0f1a7211 */ /* 0x000fc600078e30ff */
[----:B------:R-:W-:Y:S02]  /*1c30*/  IMAD.U32 R12, R25, 0x2, R24 ;  /* 0x00000002190c7824 */ /* 0x000fe400078e0018 */
[----:B------:R-:W-:-:S04]  /*1c40*/  IMAD.U32 R20, R26, 0x2, R60 ;  /* 0x000000021a147824 */ /* 0x000fc800078e003c */
[----:B------:R-:W-:Y:S04]  /*1c50*/  LDSM.16.M88.4 R12, [R12] ;  /* 0x000000000c0c783b */ /* 0x000fe80000000200 */
[----:B------:R-:W0:Y:S02]  /*1c60*/  LDSM.16.M88.4 R20, [R20] ;  /* 0x000000001414783b */ /* 0x000e240000000200 */
[C---:B0-----:R-:W-:Y:S08]  /*1c70*/  HMMA.16816.F32 R16, R12.reuse, R20, R16 ;  /* 0x000000140c10723c */ /* 0x041ff00000001810 */
[----:B------:R-:W-:Y:S01]  /*1c80*/  HMMA.16816.F32 R32, R12, R22, R32 ;  /* 0x000000160c20723c */ /* 0x000fe20000001820 */
[----:B------:R-:W-:-:S04]  /*1c90*/  NOP ;  /* 0x0000000000007918 */ /* 0x000fc80000000000 */
[----:B------:R-:W-:-:S15]  /*1ca0*/  @!P0 BRA `(.L_x_19) ;  /* 0x0000000000588947 */ /* 0x000fde0003800000 */
[----:B------:R-:W-:Y:S01]  /*1cb0*/  IADD3 R13, PT, PT, R60, 0x20, RZ ;  /* 0x000000203c0d7810 */ /* 0x000fe20007ffe0ff */
[----:B------:R-:W-:Y:S01]  /*1cc0*/  VIADD R12, R24, 0x20 ;  /* 0x00000020180c7836 */ /* 0x000fe20000000000 */
[----:B------:R-:W-:Y:S05]  /*1cd0*/  WARPSYNC.ALL ;  /* 0x0000000000007948 */ /* 0x000fea0003800000 */
[----:B------:R-:W-:Y:S01]  /*1ce0*/  IMAD.U32 R12, R25, 0x2, R12 ;  /* 0x00000002190c7824 */ /* 0x000fe200078e000c */
[----:B------:R-:W-:Y:S01]  /*1cf0*/  ISETP.NE.AND P0, PT, R45, 0x2, PT ;  /* 0x000000022d00780c */ /* 0x000fe20003f05270 */
[----:B------:R-:W-:-:S04]  /*1d00*/  IMAD.U32 R20, R26, 0x2, R13 ;  /* 0x000000021a147824 */ /* 0x000fc800078e000d */
[----:B------:R-:W-:Y:S04]  /*1d10*/  LDSM.16.M88.4 R12, [R12] ;  /* 0x000000000c0c783b */ /* 0x000fe80000000200 */
[----:B------:R-:W0:Y:S02]  /*1d20*/  LDSM.16.M88.4 R20, [R20] ;  /* 0x000000001414783b */ /* 0x000e240000000200 */
[C---:B0-----:R-:W-:Y:S08]  /*1d30*/  HMMA.16816.F32 R16, R12.reuse, R20, R16 ;  /* 0x000000140c10723c */ /* 0x041ff00000001810 */
[----:B------:R-:W-:Y:S01]  /*1d40*/  HMMA.16816.F32 R32, R12, R22, R32 ;  /* 0x000000160c20723c */ /* 0x000fe20000001820 */
[----:B------:R-:W-:-:S04]  /*1d50*/  NOP ;  /* 0x0000000000007918 */ /* 0x000fc80000000000 */
[----:B------:R-:W-:-:S15]  /*1d60*/  @!P0 BRA `(.L_x_19) ;  /* 0x0000000000288947 */ /* 0x000fde0003800000 */
[----:B------:R-:W-:Y:S01]  /*1d70*/  VIADD R12, R24, 0x40 ;  /* 0x00000040180c7836 */ /* 0x000fe20000000000 */
[----:B------:R-:W-:Y:S05]  /*1d80*/  WARPSYNC.ALL ;  /* 0x0000000000007948 */ /* 0x000fea0003800000 */
[----:B------:R-:W-:Y:S01]  /*1d90*/  VIADD R13, R60, 0x40 ;  /* 0x000000403c0d7836 */ /* 0x000fe20000000000 */
[----:B------:R-:W-:-:S03]  /*1da0*/  LEA R12, R25, R12, 0x1 ;  /* 0x0000000c190c7211 */ /* 0x000fc600078e08ff */
[----:B------:R-:W-:-:S03]  /*1db0*/  IMAD.U32 R20, R26, 0x2, R13 ;  /* 0x000000021a147824 */ /* 0x000fc600078e000d */
[----:B------:R-:W-:Y:S04]  /*1dc0*/  LDSM.16.M88.4 R12, [R12] ;  /* 0x000000000c0c783b */ /* 0x000fe80000000200 */
[----:B------:R-:W0:Y:S02]  /*1dd0*/  LDSM.16.M88.4 R20, [R20] ;  /* 0x000000001414783b */ /* 0x000e240000000200 */
[C---:B0-----:R-:W-:Y:S08]  /*1de0*/  HMMA.16816.F32 R16, R12.reuse, R20, R16 ;  /* 0x000000140c10723c */ /* 0x041ff00000001810 */
[----:B------:R-:W-:-:S15]  /*1df0*/  HMMA.16816.F32 R32, R12, R22, R32 ;  /* 0x000000160c20723c */ /* 0x000fde0000001820 */
[----:B------:R-:W-:-:S05]  /*1e00*/  NOP ;  /* 0x0000000000007918 */ /* 0x000fca0000000000 */
.L_x_19:
[----:B------:R-:W-:Y:S05]  /*1e10*/  BSYNC.RECONVERGENT B0 ;  /* 0x0000000000007941 */ /* 0x000fea0003800200 */
.L_x_18:
[----:B------:R-:W1:Y:S01]  /*1e20*/  S2R R13, SR_LANEID ;  /* 0x00000000000d7919 */ /* 0x000e620000000000 */
[----:B------:R-:W-:Y:S01]  /*1e30*/  F2FP.F16.F32.PACK_AB R16, R17, R16 ;  /* 0x000000101110723e */ /* 0x000fe200000000ff */
[----:B------:R-:W-:Y:S05]  /*1e40*/  WARPSYNC.ALL ;  /* 0x0000000000007948 */ /* 0x000fea0003800000 */
[----:B------:R-:W-:Y:S02]  /*1e50*/  F2FP.F16.F32.PACK_AB R18, R19, R18 ;  /* 0x000000121312723e */ /* 0x000fe400000000ff */
[----:B------:R-:W-:Y:S02]  /*1e60*/  F2FP.F16.F32.PACK_AB R32, R33, R32 ;  /* 0x000000202120723e */ /* 0x000fe400000000ff */
[----:B------:R-:W-:-:S02]  /*1e70*/  F2FP.F16.F32.PACK_AB R34, R35, R34 ;  /* 0x000000222322723e */ /* 0x000fc400000000ff */
[----:B-1----:R-:W-:Y:S02]  /*1e80*/  SHF.R.U32.HI R12, RZ, 0x2, R13 ;  /* 0x00000002ff0c7819 */ /* 0x002fe4000001160d */
[----:B------:R-:W-:-:S05]  /*1e90*/  LOP3.LUT R13, R13, 0x3, RZ, 0xc0, !PT ;  /* 0x000000030d0d7812 */ /* 0x000fca00078ec0ff */
[----:B------:R-:W-:-:S04]  /*1ea0*/  IMAD R13, R12, 0x10, R13 ;  /* 0x000000100c0d7824 */ /* 0x000fc800078e020d */
[----:B------:R-:W-:-:S05]  /*1eb0*/  IMAD.U32 R13, R13, 0x4, R6 ;  /* 0x000000040d0d7824 */ /* 0x000fca00078e0006 */
[----:B------:R1:W-:Y:S04]  /*1ec0*/  STS [R13], R16 ;  /* 0x000000100d007388 */ /* 0x0003e80000000800 */
[----:B------:R1:W-:Y:S04]  /*1ed0*/  STS [R13+0x200], R18 ;  /* 0x000200120d007388 */ /* 0x0003e80000000800 */
[----:B------:R1:W-:Y:S04]  /*1ee0*/  STS [R13+0x10], R32 ;  /* 0x000010200d007388 */ /* 0x0003e80000000800 */
[----:B------:R1:W-:Y:S02]  /*1ef0*/  STS [R13+0x210], R34 ;  /* 0x000210220d007388 */ /* 0x0003e40000000800 */
.L_x_17:
[----:B------:R-:W-:Y:S01]  /*1f00*/  ISETP.GE.U32.AND P0, PT, R51, R52, PT ;  /* 0x000000343300720c */ /* 0x000fe20003f06070 */
[----:B------:R-:W-:Y:S05]  /*1f10*/  WARPSYNC.ALL ;  /* 0x0000000000007948 */ /* 0x000fea0003800000 */
[----:B------:R-:W-:Y:S06]  /*1f20*/  BAR.SYNC.DEFER_BLOCKING 0x0 ;  /* 0x0000000000007b1d */ /* 0x000fec0000010000 */
[----:B------:R-:W-:Y:S04]  /*1f30*/  BSSY.RECONVERGENT B0, `(.L_x_22) ;  /* 0x000010b000007945 */ /* 0x000fe80003800200 */
[----:B------:R-:W-:Y:S05]  /*1f40*/  @P0 BRA `(.L_x_23) ;  /* 0x0000001000240947 */ /* 0x000fea0003800000 */
[----:B------:R-:W-:Y:S01]  /*1f50*/  VIADD R12, R53, 0xffffffff ;  /* 0xffffffff350c7836 */ /* 0x000fe20000000000 */
[----:B------:R-:W-:Y:S01]  /*1f60*/  IADD3 R9, PT, PT, R8, -0x1, RZ ;  /* 0xffffffff08097810 */ /* 0x000fe20007ffe0ff */
[----:B------:R-:W-:Y:S01]  /*1f70*/  IMAD.IADD R30, R57, 0x1, -R8 ;  /* 0x00000001391e7824 */ /* 0x000fe200078e0a08 */
[----:B------:R-:W-:Y:S01]  /*1f80*/  LOP3.LUT R56, R56, 0x3, RZ, 0xc0, !PT ;  /* 0x0000000338387812 */ /* 0x000fe200078ec0ff */
[----:B------:R-:W-:Y:S01]  /*1f90*/  IMAD.MOV.U32 R29, RZ, RZ, R51 ;  /* 0x000000ffff1d7224 */ /* 0x000fe200078e0033 */
[----:B------:R-:W-:Y:S02]  /*1fa0*/  ISETP.GE.U32.AND P0, PT, R9, 0x7, PT ;  /* 0x000000070900780c */ /* 0x000fe40003f06070 */
[----:B------:R-:W-:Y:S02]  /*1fb0*/  ISETP.GE.U32.AND P2, PT, R12, 0x3, PT ;  /* 0x000000030c00780c */ /* 0x000fe40003f46070 */
[----:B------:R-:W-:-:S11]  /*1fc0*/  IADD3 R28, PT, PT, R57, -R56, RZ ;  /* 0x80000038391c7210 */ /* 0x000fd60007ffe0ff */
.L_x_43:
[----:B------:R-:W-:-:S13]  /*1fd0*/  ISETP.GE.AND P3, PT, R57, 0x1, PT ;  /* 0x000000013900780c */ /* 0x000fda0003f66270 */
[----:B0-2---:R-:W-:Y:S05]  /*1fe0*/  @!P3 BRA `(.L_x_24) ;  /* 0x0000000000a8b947 */ /* 0x005fea0003800000 */
[----:B------:R-:W-:Y:S01]  /*1ff0*/  ISETP.GE.U32.AND P3, PT, R55, 0x3, PT ;  /* 0x000000033700780c */ /* 0x000fe20003f66070 */
[----:B------:R-:W-:Y:S01]  /*2000*/  IMAD.MOV.U32 R12, RZ, RZ, RZ ;  /* 0x000000ffff0c7224 */ /* 0x000fe200078e00ff */
[----:B------:R-:W-:-:S11]  /*2010*/  LEA R21, R29, UR6, 0x6 ;  /* 0x000000061d157c11 */ /* 0x000fd6000f8e30ff */
[----:B------:R-:W-:Y:S05]  /*2020*/  @!P3 BRA `(.L_x_25) ;  /* 0x000000000048b947 */ /* 0x000fea0003800000 */
[----:B------:R-:W2:Y:S01]  /*2030*/  LDC R20, c[0x0][0x3c8] ;  /* 0x0000f200ff147b82 */ /* 0x000ea20000000800 */
[----:B------:R-:W-:-:S07]  /*2040*/  IMAD.MOV.U32 R9, RZ, RZ, RZ ;  /* 0x000000ffff097224 */ /* 0x000fce00078e00ff */
.L_x_26:
[C---:B-1----:R-:W-:Y:S01]  /*2050*/  IMAD R16, R9.reuse, 0x2, R21 ;  /* 0x0000000209107824 */ /* 0x042fe200078e0215 */
[C---:B---3--:R-:W-:Y:S01]  /*2060*/  LEA R17, R9.reuse, R1, 0x2 ;  /* 0x0000000109117211 */ /* 0x048fe200078e10ff */
[----:B------:R-:W-:-:S03]  /*2070*/  VIADD R9, R9, 0x4 ;  /* 0x0000000409097836 */ /* 0x000fc60000000000 */
[----:B------:R-:W1:Y:S02]  /*2080*/  LDS.64 R12, [R16] ;  /* 0x00000000100c7984 */ /* 0x000e640000000a00 */
[----:B------:R-:W-:Y:S01]  /*2090*/  ISETP.NE.AND P3, PT, R9, R28, PT ;  /* 0x0000001c0900720c */ /* 0x000fe20003f65270 */
[--C-:B-1----:R-:W-:Y:S02]  /*20a0*/  HADD2.F32 R14, -RZ, R12.reuse.H0_H0 ;  /* 0x2000000cff0e7230 */ /* 0x102fe40000004100 */
[----:B------:R-:W-:Y:S02]  /*20b0*/  HADD2.F32 R15, -RZ, R12.H1_H1 ;  /* 0x3000000cff0f7230 */ /* 0x000fe40000004100 */
[--C-:B------:R-:W-:Y:S02]  /*20c0*/  HADD2.F32 R18, -RZ, R13.reuse.H0_H0 ;  /* 0x2000000dff127230 */ /* 0x100fe40000004100 */
[----:B--2---:R-:W-:Y:S01]  /*20d0*/  FMUL R12, R14, R20 ;  /* 0x000000140e0c7220 */ /* 0x004fe20000400000 */
[----:B------:R-:W-:-:S02]  /*20e0*/  HADD2.F32 R19, -RZ, R13.H1_H1 ;  /* 0x3000000dff137230 */ /* 0x000fc40000004100 */
[-C--:B------:R-:W-:Y:S01]  /*20f0*/  FMUL R13, R15, R20.reuse ;  /* 0x000000140f0d7220 */ /* 0x080fe20000400000 */
[-C--:B------:R-:W-:Y:S02]  /*2100*/  FMUL R14, R18, R20.reuse ;  /* 0x00000014120e7220 */ /* 0x080fe40000400000 */
[----:B------:R-:W-:-:S05]  /*2110*/  FMUL R15, R19, R20 ;  /* 0x00000014130f7220 */ /* 0x000fca0000400000 */
[----:B------:R3:W-:Y:S01]  /*2120*/  STL.128 [R17], R12 ;  /* 0x0000000c11007387 */ /* 0x0007e20000100c00 */
[----:B------:R-:W-:Y:S05]  /*2130*/  @P3 BRA `(.L_x_26) ;  /* 0xfffffffc00c43947 */ /* 0x000fea000383ffff */
[----:B---3--:R-:W-:-:S07]  /*2140*/  IMAD.MOV.U32 R12, RZ, RZ, R28 ;  /* 0x000000ffff0c7224 */ /* 0x008fce00078e001c */
.L_x_25:
[----:B------:R-:W-:-:S13]  /*2150*/  ISETP.NE.AND P3, PT, R56, RZ, PT ;  /* 0x000000ff3800720c */ /* 0x000fda0003f65270 */
[----:B------:R-:W-:Y:S05]  /*2160*/  @!P3 BRA `(.L_x_24) ;  /* 0x000000000048b947 */ /* 0x000fea0003800000 */
[C---:B------:R-:W-:Y:S01]  /*2170*/  IMAD R21, R12.reuse, 0x2, R21 ;  /* 0x000000020c157824 */ /* 0x040fe200078e0215 */
[----:B------:R-:W2:Y:S01]  /*2180*/  LDCU UR7, c[0x0][0x3c8] ;  /* 0x00007900ff0777ac */ /* 0x000ea20008000800 */
[----:B------:R-:W-:Y:S02]  /*2190*/  LEA R12, R12, R1, 0x2 ;  /* 0x000000010c0c7211 */ /* 0x000fe400078e10ff */
[----:B------:R-:W-:Y:S01]  /*21a0*/  ISETP.NE.AND P3, PT, R56, 0x1, PT ;  /* 0x000000013800780c */ /* 0x000fe20003f65270 */
[----:B------:R-:W3:Y:S02]  /*21b0*/  LDS.U16 R9, [R21] ;  /* 0x0000000015097984 */ /* 0x000ee40000000400 */
[----:B---3--:R-:W-:-:S05]  /*21c0*/  HADD2.F32 R9, -RZ, R9.H0_H0 ;  /* 0x20000009ff097230 */ /* 0x008fca0000004100 */
[----:B--2---:R-:W-:-:S05]  /*21d0*/  FMUL R9, R9, UR7 ;  /* 0x0000000709097c20 */ /* 0x004fca0008400000 */
[----:B------:R2:W-:Y:S01]  /*21e0*/  STL [R12], R9 ;  /* 0x000000090c007387 */ /* 0x0005e20000100800 */
[----:B------:R-:W-:Y:S05]  /*21f0*/  @!P3 BRA `(.L_x_24) ;  /* 0x000000000024b947 */ /* 0x000fea0003800000 */
[----:B------:R-:W-:Y:S01]  /*2200*/  ISETP.NE.AND P3, PT, R56, 0x2, PT ;  /* 0x000000023800780c */ /* 0x000fe20003f65270 */
[----:B--2---:R-:W2:-:S12]  /*2210*/  LDS.U16 R9, [R21+0x2] ;  /* 0x0000020015097984 */ /* 0x004e980000000400 */
[----:B-1----:R-:W1:Y:S01]  /*2220*/  @P3 LDS.U16 R13, [R21+0x4] ;  /* 0x00000400150d3984 */ /* 0x002e620000000400 */
[----:B--2---:R-:W-:-:S05]  /*2230*/  HADD2.F32 R9, -RZ, R9.H0_H0 ;  /* 0x20000009ff097230 */ /* 0x004fca0000004100 */
[----:B------:R-:W-:-:S05]  /*2240*/  FMUL R9, R9, UR7 ;  /* 0x0000000709097c20 */ /* 0x000fca0008400000 */
[----:B------:R3:W-:Y:S01]  /*2250*/  STL [R12+0x4], R9 ;  /* 0x000004090c007387 */ /* 0x0007e20000100800 */
[----:B-1----:R-:W-:-:S05]  /*2260*/  @P3 HADD2.F32 R13, -RZ, R13.H0_H0 ;  /* 0x2000000dff0d3230 */ /* 0x002fca0000004100 */
[----:B------:R-:W-:-:S05]  /*2270*/  @P3 FMUL R13, R13, UR7 ;  /* 0x000000070d0d3c20 */ /* 0x000fca0008400000 */
[----:B------:R3:W-:Y:S02]  /*2280*/  @P3 STL [R12+0x8], R13 ;  /* 0x0000080d0c003387 */ /* 0x0007e40000100800 */
.L_x_24:
[----:B------:R-:W4:Y:S01]  /*2290*/  S2R R31, SR_CgaCtaId ;  /* 0x00000000001f7919 */ /* 0x000f220000008800 */
[----:B-1----:R-:W-:Y:S02]  /*22a0*/  MOV R32, 0x400 ;  /* 0x0000040000207802 */ /* 0x002fe40000000f00 */
[----:B------:R-:W-:-:S03]  /*22b0*/  ISETP.GE.AND P3, PT, R57, 0x1, PT ;  /* 0x000000013900780c */ /* 0x000fc60003f66270 */
[----:B--23--:R-:W-:-:S05]  /*22c0*/  VIADD R12, R32, 0x3800 ;  /* 0x00003800200c7836 */ /* 0x00cfca0000000000 */
[----:B----4-:R-:W-:-:S05]  /*22d0*/  LEA R12, R31, R12, 0x18 ;  /* 0x0000000c1f0c7211 */ /* 0x010fca00078ec0ff */
[----:B------:R-:W-:-:S05]  /*22e0*/  IMAD R33, R29, 0x4, R12 ;  /* 0x000000041d217824 */ /* 0x000fca00078e020c */
[----:B------:R-:W1:Y:S02]  /*22f0*/  LDS R9, [R33] ;  /* 0x0000000021097984 */ /* 0x000e640000000800 */
[----:B-1----:R-:W-:Y:S01]  /*2300*/  IMAD.MOV.U32 R34, RZ, RZ, R9 ;  /* 0x000000ffff227224 */ /* 0x002fe200078e0009 */
[----:B------:R-:W-:Y:S06]  /*2310*/  @!P3 BRA `(.L_x_27) ;  /* 0x0000000000fcb947 */ /* 0x000fec0003800000 */
[----:B------:R-:W-:Y:S01]  /*2320*/  ISETP.GE.U32.AND P3, PT, R55, 0xf, PT ;  /* 0x0000000f3700780c */ /* 0x000fe20003f66070 */
[----:B------:R-:W-:Y:S01]  /*2330*/  IMAD.MOV.U32 R34, RZ, RZ, R9 ;  /* 0x000000ffff227224 */ /* 0x000fe200078e0009 */
[----:B------:R-:W-:-:S11]  /*2340*/  MOV R12, RZ ;  /* 0x000000ff000c7202 */ /* 0x000fd60000000f00 */
[----:B------:R-:W-:Y:S05]  /*2350*/  @!P3 BRA `(.L_x_28) ;  /* 0x00000000004cb947 */ /* 0x000fea0003800000 */
[----:B------:R-:W-:Y:S02]  /*2360*/  IMAD.MOV.U32 R35, RZ, RZ, RZ ;  /* 0x000000ffff237224 */ /* 0x000fe400078e00ff */
[----:B------:R-:W-:-:S07]  /*2370*/  IMAD.MOV.U32 R34, RZ, RZ, R9 ;  /* 0x000000ffff227224 */ /* 0x000fce00078e0009 */
.L_x_29:
[----:B------:R-:W-:-:S05]  /*2380*/  LEA R36, R35, R1, 0x2 ;  /* 0x0000000123247211 */ /* 0x000fca00078e10ff */
[----:B------:R-:W2:Y:S04]  /*2390*/  LDL.128 R12, [R36] ;  /* 0x00000000240c7983 */ /* 0x000ea80000100c00 */
[----:B------:R-:W3:Y:S04]  /*23a0*/  LDL.128 R16, [R36+0x10] ;  /* 0x0000100024107983 */ /* 0x000ee80000100c00 */
[----:B0-----:R-:W4:Y:S04]  /*23b0*/  LDL.128 R20, [R36+0x20] ;  /* 0x0000200024147983 */ /* 0x001f280000100c00 */
[----:B------:R-:W4:Y:S01]  /*23c0*/  LDL.128 R24, [R36+0x30] ;  /* 0x0000300024187983 */ /* 0x000f220000100c00 */
[----:B------:R-:W-:-:S05]  /*23d0*/  VIADD R35, R35, 0x10 ;  /* 0x0000001023237836 */ /* 0x000fca0000000000 */
[----:B------:R-:W-:Y:S02]  /*23e0*/  ISETP.NE.AND P3, PT, R35, R30, PT ;  /* 0x0000001e2300720c */ /* 0x000fe40003f65270 */
[----:B--2---:R-:W-:-:S04]  /*23f0*/  FMNMX3 R12, R34, R12, R13, !PT ;  /* 0x0000000c220c7276 */ /* 0x004fc8000780000d */
[----:B------:R-:W-:-:S04]  /*2400*/  FMNMX3 R12, R12, R14, R15, !PT ;  /* 0x0000000e0c0c7276 */ /* 0x000fc8000780000f */
[----:B---3--:R-:W-:-:S04]  /*2410*/  FMNMX3 R12, R12, R16, R17, !PT ;  /* 0x000000100c0c7276 */ /* 0x008fc80007800011 */
[----:B------:R-:W-:-:S04]  /*2420*/  FMNMX3 R12, R12, R18, R19, !PT ;  /* 0x000000120c0c7276 */ /* 0x000fc80007800013 */
[----:B----4-:R-:W-:-:S04]  /*2430*/  FMNMX3 R12, R12, R20, R21, !PT ;  /* 0x000000140c0c7276 */ /* 0x010fc80007800015 */
[----:B------:R-:W-:-:S04]  /*2440*/  FMNMX3 R12, R12, R22, R23, !PT ;  /* 0x000000160c0c7276 */ /* 0x000fc80007800017 */
[----:B------:R-:W-:-:S04]  /*2450*/  FMNMX3 R12, R12, R24, R25, !PT ;  /* 0x000000180c0c7276 */ /* 0x000fc80007800019 */
[----:B------:R-:W-:Y:S01]  /*2460*/  FMNMX3 R34, R12, R26, R27, !PT ;  /* 0x0000001a0c227276 */ /* 0x000fe2000780001b */
[----:B------:R-:W-:Y:S06]  /*2470*/  @P3 BRA `(.L_x_29) ;  /* 0xfffffffc00c03947 */ /* 0x000fec000383ffff */
[----:B------:R-:W-:-:S07]  /*2480*/  IMAD.MOV.U32 R12, RZ, RZ, R30 ;  /* 0x000000ffff0c7224 */ /* 0x000fce00078e001e */
.L_x_28:
[----:B------:R-:W-:-:S13]  /*2490*/  ISETP.NE.AND P3, PT, R8, RZ, PT ;  /* 0x000000ff0800720c */ /* 0x000fda0003f65270 */
[----:B------:R-:W-:Y:S05]  /*24a0*/  @!P3 BRA `(.L_x_27) ;  /* 0x000000000098b947 */ /* 0x000fea0003800000 */
[----:B------:R-:W-:Y:S01]  /*24b0*/  ISETP.NE.AND P3, PT, R53, RZ, PT ;  /* 0x000000ff3500720c */ /* 0x000fe20003f65270 */
[----:B------:R-:W-:-:S12]  /*24c0*/  @!P0 BRA `(.L_x_30) ;  /* 0x0000000000388947 */ /* 0x000fd80003800000 */
[----:B------:R-:W-:-:S05]  /*24d0*/  IMAD R13, R12, 0x4, R1 ;  /* 0x000000040c0d7824 */ /* 0x000fca00078e0201 */
[----:B------:R-:W2:Y:S04]  /*24e0*/  LDL R15, [R13] ;  /* 0x000000000d0f7983 */ /* 0x000ea80000100800 */
[----:B------:R-:W2:Y:S04]  /*24f0*/  LDL R14, [R13+0x4] ;  /* 0x000004000d0e7983 */ /* 0x000ea80000100800 */
[----:B------:R-:W3:Y:S04]  /*2500*/  LDL R17, [R13+0x8] ;  /* 0x000008000d117983 */ /* 0x000ee80000100800 */
[----:B------:R-:W3:Y:S04]  /*2510*/  LDL R16, [R13+0xc] ;  /* 0x00000c000d107983 */ /* 0x000ee80000100800 */
[----:B------:R-:W4:Y:S04]  /*2520*/  LDL R19, [R13+0x10] ;  /* 0x000010000d137983 */ /* 0x000f280000100800 */
[----:B------:R-:W4:Y:S04]  /*2530*/  LDL R18, [R13+0x14] ;  /* 0x000014000d127983 */ /* 0x000f280000100800 */
[----:B------:R-:W4:Y:S04]  /*2540*/  LDL R21, [R13+0x18] ;  /* 0x000018000d157983 */ /* 0x000f280000100800 */
[----:B------:R-:W4:Y:S01]  /*2550*/  LDL R20, [R13+0x1c] ;  /* 0x00001c000d147983 */ /* 0x000f220000100800 */
[----:B------:R-:W-:-:S02]  /*2560*/  IADD3 R12, PT, PT, R12, 0x8, RZ ;  /* 0x000000080c0c7810 */ /* 0x000fc40007ffe0ff */
[----:B--2---:R-:W-:-:S04]  /*2570*/  FMNMX3 R14, R34, R15, R14, !PT ;  /* 0x0000000f220e7276 */ /* 0x004fc8000780000e */
[----:B---3--:R-:W-:-:S04]  /*2580*/  FMNMX3 R14, R14, R17, R16, !PT ;  /* 0x000000110e0e7276 */ /* 0x008fc80007800010 */
[----:B----4-:R-:W-:-:S04]  /*2590*/  FMNMX3 R14, R14, R19, R18, !PT ;  /* 0x000000130e0e7276 */ /* 0x010fc80007800012 */
[----:B------:R-:W-:-:S07]  /*25a0*/  FMNMX3 R34, R14, R21, R20, !PT ;  /* 0x000000150e227276 */ /* 0x000fce0007800014 */
.L_x_30:
[----:B------:R-:W-:Y:S05]  /*25b0*/  @!P3 BRA `(.L_x_27) ;  /* 0x000000000054b947 */ /* 0x000fea0003800000 */
[----:B------:R-:W-:Y:S01]  /*25c0*/  ISETP.NE.AND P3, PT, R56, RZ, PT ;  /* 0x000000ff3800720c */ /* 0x000fe20003f65270 */
[----:B------:R-:W-:-:S12]  /*25d0*/  @!P2 BRA `(.L_x_31) ;  /* 0x000000000020a947 */ /* 0x000fd80003800000 */
[----:B------:R-:W-:-:S05]  /*25e0*/  IMAD R13, R12, 0x4, R1 ;  /* 0x000000040c0d7824 */ /* 0x000fca00078e0201 */
[----:B------:R-:W2:Y:S04]  /*25f0*/  LDL R15, [R13] ;  /* 0x000000000d0f7983 */ /* 0x000ea80000100800 */
[----:B------:R-:W2:Y:S04]  /*2600*/  LDL R14, [R13+0x4] ;  /* 0x000004000d0e7983 */ /* 0x000ea80000100800 */
[----:B------:R-:W3:Y:S04]  /*2610*/  LDL R17, [R13+0x8] ;  /* 0x000008000d117983 */ /* 0x000ee80000100800 */
[----:B------:R-:W3:Y:S01]  /*2620*/  LDL R16, [R13+0xc] ;  /* 0x00000c000d107983 */ /* 0x000ee20000100800 */
[----:B------:R-:W-:Y:S01]  /*2630*/  VIADD R12, R12, 0x4 ;  /* 0x000000040c0c7836 */ /* 0x000fe20000000000 */
[----:B--2---:R-:W-:-:S04]  /*2640*/  FMNMX3 R14, R34, R15, R14, !PT ;  /* 0x0000000f220e7276 */ /* 0x004fc8000780000e */
[----:B---3--:R-:W-:-:S07]  /*2650*/  FMNMX3 R34, R14, R17, R16, !PT ;  /* 0x000000110e227276 */ /* 0x008fce0007800010 */
.L_x_31:
[----:B------:R-:W-:Y:S05]  /*2660*/  @!P3 BRA `(.L_x_27) ;  /* 0x000000000028b947 */ /* 0x000fea0003800000 */
[----:B------:R-:W-:-:S05]  /*2670*/  IMAD R12, R12, 0x4, R1 ;  /* 0x000000040c0c7824 */ /* 0x000fca00078e0201 */
[----:B------:R-:W2:Y:S01]  /*2680*/  LDL R13, [R12] ;  /* 0x000000000c0d7983 */ /* 0x000ea20000100800 */
[----:B------:R-:W-:Y:S02]  /*2690*/  ISETP.NE.AND P3, PT, R56, 0x1, PT ;  /* 0x000000013800780c */ /* 0x000fe40003f65270 */
[----:B--2---:R-:W-:-:S11]  /*26a0*/  FMNMX R34, R34, R13, !PT ;  /* 0x0000000d22227209 */ /* 0x004fd60007800000 */
[----:B------:R-:W-:Y:S05]  /*26b0*/  @!P3 BRA `(.L_x_27) ;  /* 0x000000000014b947 */ /* 0x000fea0003800000 */
[----:B------:R-:W-:Y:S01]  /*26c0*/  ISETP.NE.AND P3, PT, R56, 0x2, PT ;  /* 0x000000023800780c */ /* 0x000fe20003f65270 */
[----:B------:R-:W2:-:S12]  /*26d0*/  LDL R13, [R12+0x4] ;  /* 0x000004000c0d7983 */ /* 0x000e980000100800 */
[----:B------:R-:W3:Y:S01]  /*26e0*/  @P3 LDL R15, [R12+0x8] ;  /* 0x000008000c0f3983 */ /* 0x000ee20000100800 */
[----:B--2---:R-:W-:-:S04]  /*26f0*/  FMNMX R34, R34, R13, !PT ;  /* 0x0000000d22227209 */ /* 0x004fc80007800000 */
[----:B---3--:R-:W-:-:S07]  /*2700*/  @P3 FMNMX R34, R34, R15, !PT ;  /* 0x0000000f22223209 */ /* 0x008fce0007800000 */
.L_x_27:
[----:B------:R-:W-:Y:S01]  /*2710*/  IADD3 R12, PT, PT, R32, 0x3880, RZ ;  /* 0x00003880200c7810 */ /* 0x000fe20007ffe0ff */
[----:B------:R-:W-:Y:S01]  /*2720*/  IMAD.MOV.U32 R18, RZ, RZ, RZ ;  /* 0x000000ffff127224 */ /* 0x000fe200078e00ff */
[----:B------:R-:W-:Y:S02]  /*2730*/  ISETP.GE.AND P3, PT, R57, 0x1, PT ;  /* 0x000000013900780c */ /* 0x000fe40003f66270 */
[----:B------:R-:W-:-:S05]  /*2740*/  LEA R12, R31, R12, 0x18 ;  /* 0x0000000c1f0c7211 */ /* 0x000fca00078ec0ff */
[----:B------:R-:W-:-:S05]  /*2750*/  IMAD R16, R29, 0x4, R12 ;  /* 0x000000041d107824 */ /* 0x000fca00078e020c */
[----:B------:R1:W2:Y:S01]  /*2760*/  LDS R17, [R16] ;  /* 0x0000000010117984 */ /* 0x0002a20000000800 */
[----:B------:R-:W-:Y:S05]  /*2770*/  @!P3 BRA `(.L_x_32) ;  /* 0x000000040028b947 */ /* 0x000fea0003800000 */
[----:B------:R-:W-:Y:S01]  /*2780*/  ISETP.GE.U32.AND P3, PT, R55, 0x3, PT ;  /* 0x000000033700780c */ /* 0x000fe20003f66070 */
[----:B------:R-:W-:Y:S01]  /*2790*/  IMAD.MOV.U32 R18, RZ, RZ, RZ ;  /* 0x000000ffff127224 */ /* 0x000fe200078e00ff */
[----:B------:R-:W-:-:S11]  /*27a0*/  MOV R12, RZ ;  /* 0x000000ff000c7202 */ /* 0x000fd60000000f00 */
[----:B------:R-:W-:Y:S05]  /*27b0*/  @!P3 BRA `(.L_x_33) ;  /* 0x000000000090b947 */ /* 0x000fea0003800000 */
[----:B------:R-:W-:-:S07]  /*27c0*/  CS2R R18, SRZ ;  /* 0x0000000000127805 */ /* 0x000fce000001ff00 */
.L_x_34:
[----:B---3--:R-:W-:-:S05]  /*27d0*/  IMAD R20, R19, 0x4, R1 ;  /* 0x0000000413147824 */ /* 0x008fca00078e0201 */
[----:B------:R-:W3:Y:S01]  /*27e0*/  LDL.128 R12, [R20] ;  /* 0x00000000140c7983 */ /* 0x000ee20000100c00 */
[----:B------:R-:W-:Y:S02]  /*27f0*/  VIADD R19, R19, 0x4 ;  /* 0x0000000413137836 */ /* 0x000fe40000000000 */
[--C-:B---3--:R-:W-:Y:S01]  /*2800*/  FADD R12, R12, -R34.reuse ;  /* 0x800000220c0c7221 */ /* 0x108fe20000000000 */
[--C-:B------:R-:W-:Y:S01]  /*2810*/  FADD R13, R13, -R34.reuse ;  /* 0x800000220d0d7221 */ /* 0x100fe20000000000 */
[--C-:B------:R-:W-:Y:S01]  /*2820*/  FADD R14, R14, -R34.reuse ;  /* 0x800000220e0e7221 */ /* 0x100fe20000000000 */
[----:B------:R-:W-:Y:S01]  /*2830*/  FADD R15, R15, -R34 ;  /* 0x800000220f0f7221 */ /* 0x000fe20000000000 */
[----:B------:R-:W-:Y:S01]  /*2840*/  FMUL R21, R12, 1.4426950216293334961 ;  /* 0x3fb8aa3b0c157820 */ /* 0x000fe20000400000 */
[----:B0-----:R-:W-:Y:S01]  /*2850*/  FMUL R22, R13, 1.4426950216293334961 ;  /* 0x3fb8aa3b0d167820 */ /* 0x001fe20000400000 */
[----:B------:R-:W-:Y:S01]  /*2860*/  FMUL R23, R14, 1.4426950216293334961 ;  /* 0x3fb8aa3b0e177820 */ /* 0x000fe20000400000 */
[----:B------:R-:W-:-:S02]  /*2870*/  FMUL R24, R15, 1.4426950216293334961 ;  /* 0x3fb8aa3b0f187820 */ /* 0x000fc40000400000 */
[----:B------:R-:W-:Y:S02]  /*2880*/  FSETP.GEU.AND P3, PT, R21, -126, PT ;  /* 0xc2fc00001500780b */ /* 0x000fe40003f6e000 */
[----:B------:R-:W-:Y:S02]  /*2890*/  FSETP.GEU.AND P4, PT, R22, -126, PT ;  /* 0xc2fc00001600780b */ /* 0x000fe40003f8e000 */
[----:B------:R-:W-:Y:S02]  /*28a0*/  FSETP.GEU.AND P5, PT, R23, -126, PT ;  /* 0xc2fc00001700780b */ /* 0x000fe40003fae000 */
[----:B------:R-:W-:-:S07]  /*28b0*/  FSETP.GEU.AND P6, PT, R24, -126, PT ;  /* 0xc2fc00001800780b */ /* 0x000fce0003fce000 */
[----:B------:R-:W-:Y:S02]  /*28c0*/  @!P3 FMUL R21, R21, 0.5 ;  /* 0x3f0000001515b820 */ /* 0x000fe40000400000 */
[----:B------:R-:W-:Y:S02]  /*28d0*/  @!P4 FMUL R22, R22, 0.5 ;  /* 0x3f0000001616c820 */ /* 0x000fe40000400000 */
[----:B------:R-:W-:Y:S01]  /*28e0*/  @!P5 FMUL R23, R23, 0.5 ;  /* 0x3f0000001717d820 */ /* 0x000fe20000400000 */
[----:B------:R-:W0:Y:S01]  /*28f0*/  MUFU.EX2 R12, R21 ;  /* 0x00000015000c7308 */ /* 0x000e220000000800 */
[----:B------:R-:W-:-:S07]  /*2900*/  @!P6 FMUL R24, R24, 0.5 ;  /* 0x3f0000001818e820 */ /* 0x000fce0000400000 */
[----:B------:R-:W3:Y:S08]  /*2910*/  MUFU.EX2 R13, R22 ;  /* 0x00000016000d7308 */ /* 0x000ef00000000800 */
[----:B------:R-:W4:Y:S01]  /*2920*/  MUFU.EX2 R14, R23 ;  /* 0x00000017000e7308 */ /* 0x000f220000000800 */
[----:B0-----:R-:W-:Y:S01]  /*2930*/  @!P3 FMUL R12, R12, R12 ;  /* 0x0000000c0c0cb220 */ /* 0x001fe20000400000 */
[----:B------:R-:W-:-:S03]  /*2940*/  ISETP.NE.AND P3, PT, R19, R28, PT ;  /* 0x0000001c1300720c */ /* 0x000fc60003f65270 */
[----:B------:R-:W-:-:S03]  /*2950*/  FADD R18, R12, R18 ;  /* 0x000000120c127221 */ /* 0x000fc60000000000 */
[----:B------:R-:W0:Y:S01]  /*2960*/  MUFU.EX2 R15, R24 ;  /* 0x00000018000f7308 */ /* 0x000e220000000800 */
[----:B---3--:R-:W-:-:S04]  /*2970*/  @!P4 FMUL R13, R13, R13 ;  /* 0x0000000d0d0dc220 */ /* 0x008fc80000400000 */
[----:B------:R-:W-:Y:S01]  /*2980*/  FADD R21, R18, R13 ;  /* 0x0000000d12157221 */ /* 0x000fe20000000000 */
[----:B----4-:R-:W-:-:S04]  /*2990*/  @!P5 FMUL R14, R14, R14 ;  /* 0x0000000e0e0ed220 */ /* 0x010fc80000400000 */
[----:B------:R-:W-:Y:S01]  /*29a0*/  FADD R18, R21, R14 ;  /* 0x0000000e15127221 */ /* 0x000fe20000000000 */
[----:B0-----:R-:W-:-:S04]  /*29b0*/  @!P6 FMUL R15, R15, R15 ;  /* 0x0000000f0f0fe220 */ /* 0x001fc80000400000 */
[----:B------:R-:W-:Y:S01]  /*29c0*/  FADD R18, R18, R15 ;  /* 0x0000000f12127221 */ /* 0x000fe20000000000 */
[----:B------:R3:W-:Y:S01]  /*29d0*/  STL.128 [R20], R12 ;  /* 0x0000000c14007387 */ /* 0x0007e20000100c00 */
[----:B------:R-:W-:Y:S05]  /*29e0*/  @P3 BRA `(.L_x_34) ;  /* 0xfffffffc00783947 */ /* 0x000fea000383ffff */
[----:B---3--:R-:W-:-:S07]  /*29f0*/  IMAD.MOV.U32 R12, RZ, RZ, R28 ;  /* 0x000000ffff0c7224 */ /* 0x008fce00078e001c */
.L_x_33:
[----:B------:R-:W-:-:S13]  /*2a00*/  ISETP.NE.AND P3, PT, R56, RZ, PT ;  /* 0x000000ff3800720c */ /* 0x000fda0003f65270 */
[----:B------:R-:W-:Y:S05]  /*2a10*/  @!P3 BRA `(.L_x_32) ;  /* 0x000000000080b947 */ /* 0x000fea0003800000 */
[----:B------:R-:W-:-:S05]  /*2a20*/  LEA R12, R12, R1, 0x2 ;  /* 0x000000010c0c7211 */ /* 0x000fca00078e10ff */
[----:B------:R-:W3:Y:S02]  /*2a30*/  LDL R13, [R12] ;  /* 0x000000000c0d7983 */ /* 0x000ee40000100800 */
[----:B---3--:R-:W-:-:S04]  /*2a40*/  FADD R13, R13, -R34 ;  /* 0x800000220d0d7221 */ /* 0x008fc80000000000 */
[----:B------:R-:W-:-:S05]  /*2a50*/  FMUL R13, R13, 1.4426950216293334961 ;  /* 0x3fb8aa3b0d0d7820 */ /* 0x000fca0000400000 */
[----:B------:R-:W-:-:S13]  /*2a60*/  FSETP.GEU.AND P3, PT, R13, -126, PT ;  /* 0xc2fc00000d00780b */ /* 0x000fda0003f6e000 */
[----:B------:R-:W-:-:S04]  /*2a70*/  @!P3 FMUL R13, R13, 0.5 ;  /* 0x3f0000000d0db820 */ /* 0x000fc80000400000 */
[----:B------:R-:W3:Y:S02]  /*2a80*/  MUFU.EX2 R15, R13 ;  /* 0x0000000d000f7308 */ /* 0x000ee40000000800 */
[----:B---3--:R-:W-:Y:S01]  /*2a90*/  @!P3 FMUL R15, R15, R15 ;  /* 0x0000000f0f0fb220 */ /* 0x008fe20000400000 */
[----:B------:R-:W-:-:S03]  /*2aa0*/  ISETP.NE.AND P3, PT, R56, 0x1, PT ;  /* 0x000000013800780c */ /* 0x000fc60003f65270 */
[----:B------:R-:W-:Y:S01]  /*2ab0*/  FADD R18, R18, R15 ;  /* 0x0000000f12127221 */ /* 0x000fe20000000000 */
[----:B------:R3:W-:Y:S09]  /*2ac0*/  STL [R12], R15 ;  /* 0x0000000f0c007387 */ /* 0x0007f20000100800 */
[----:B------:R-:W-:Y:S05]  /*2ad0*/  @!P3 BRA `(.L_x_32) ;  /* 0x000000000050b947 */ /* 0x000fea0003800000 */
[----:B------:R-:W4:Y:S02]  /*2ae0*/  LDL R13, [R12+0x4] ;  /* 0x000004000c0d7983 */ /* 0x000f240000100800 */
[----:B----4-:R-:W-:-:S04]  /*2af0*/  FADD R13, R13, -R34 ;  /* 0x800000220d0d7221 */ /* 0x010fc80000000000 */
[----:B------:R-:W-:-:S05]  /*2b00*/  FMUL R13, R13, 1.4426950216293334961 ;  /* 0x3fb8aa3b0d0d7820 */ /* 0x000fca0000400000 */
[----:B------:R-:W-:-:S13]  /*2b10*/  FSETP.GEU.AND P3, PT, R13, -126, PT ;  /* 0xc2fc00000d00780b */ /* 0x000fda0003f6e000 */
[----:B------:R-:W-:-:S04]  /*2b20*/  @!P3 FMUL R13, R13, 0.5 ;  /* 0x3f0000000d0db820 */ /* 0x000fc80000400000 */
[----:B---3--:R-:W3:Y:S02]  /*2b30*/  MUFU.EX2 R15, R13 ;  /* 0x0000000d000f7308 */ /* 0x008ee40000000800 */
[----:B---3--:R-:W-:Y:S01]  /*2b40*/  @!P3 FMUL R15, R15, R15 ;  /* 0x0000000f0f0fb220 */ /* 0x008fe20000400000 */
[----:B------:R-:W-:-:S03]  /*2b50*/  ISETP.NE.AND P3, PT, R56, 0x2, PT ;  /* 0x000000023800780c */ /* 0x000fc60003f65270 */
[----:B------:R-:W-:Y:S01]  /*2b60*/  FADD R18, R18, R15 ;  /* 0x0000000f12127221 */ /* 0x000fe20000000000 */
[----:B------:R4:W-:Y:S09]  /*2b70*/  STL [R12+0x4], R15 ;  /* 0x0000040f0c007387 */ /* 0x0009f20000100800 */
[----:B------:R-:W-:Y:S05]  /*2b80*/  @!P3 BRA `(.L_x_32) ;  /* 0x000000000024b947 */ /* 0x000fea0003800000 */
[----:B------:R-:W3:Y:S02]  /*2b90*/  LDL R13, [R12+0x8] ;  /* 0x000008000c0d7983 */ /* 0x000ee40000100800 */
[----:B---3--:R-:W-:-:S04]  /*2ba0*/  FADD R13, R13, -R34 ;  /* 0x800000220d0d7221 */ /* 0x008fc80000000000 */
[----:B------:R-:W-:-:S05]  /*2bb0*/  FMUL R13, R13, 1.4426950216293334961 ;  /* 0x3fb8aa3b0d0d7820 */ /* 0x000fca0000400000 */
[----:B------:R-:W-:-:S13]  /*2bc0*/  FSETP.GEU.AND P3, PT, R13, -126, PT ;  /* 0xc2fc00000d00780b */ /* 0x000fda0003f6e000 */
[----:B------:R-:W-:-:S04]  /*2bd0*/  @!P3 FMUL R13, R13, 0.5 ;  /* 0x3f0000000d0db820 */ /* 0x000fc80000400000 */
[----:B----4-:R-:W3:Y:S02]  /*2be0*/  MUFU.EX2 R15, R13 ;  /* 0x0000000d000f7308 */ /* 0x010ee40000000800 */
[----:B---3--:R-:W-:-:S04]  /*2bf0*/  @!P3 FMUL R15, R15, R15 ;  /* 0x0000000f0f0fb220 */ /* 0x008fc80000400000 */
[----:B------:R-:W-:Y:S01]  /*2c00*/  FADD R18, R18, R15 ;  /* 0x0000000f12127221 */ /* 0x000fe20000000000 */
[----:B------:R3:W-:Y:S06]  /*2c10*/  STL [R12+0x8], R15 ;  /* 0x0000080f0c007387 */ /* 0x0007ec0000100800 */
.L_x_32:
[----:B------:R-:W-:Y:S01]  /*2c20*/  FADD R9, R9, -R34 ;  /* 0x8000002209097221 */ /* 0x000fe20000000000 */
[----:B------:R-:W0:Y:S01]  /*2c30*/  LDCU UR7, c[0x0][0x3c4] ;  /* 0x00007880ff0777ac */ /* 0x000e220008000800 */
[----:B------:R-:W-:Y:S01]  /*2c40*/  VIADD R32, R32, 0x3900 ;  /* 0x0000390020207836 */ /* 0x000fe20000000000 */
[----:B------:R-:W-:Y:S01]  /*2c50*/  BSSY.RECONVERGENT B1, `(.L_x_35) ;  /* 0x0000014000017945 */ /* 0x000fe20003800200 */
[----:B---34-:R-:W-:Y:S01]  /*2c60*/  FMUL R12, R9, 1.4426950216293334961 ;  /* 0x3fb8aa3b090c7820 */ /* 0x018fe20000400000 */
[----:B------:R-:W-:Y:S02]  /*2c70*/  ISETP.GE.AND P5, PT, R57, 0x1, PT ;  /* 0x000000013900780c */ /* 0x000fe40003fa6270 */
[----:B------:R-:W-:Y:S02]  /*2c80*/  LEA R32, R31, R32, 0x18 ;  /* 0x000000201f207211 */ /* 0x000fe400078ec0ff */
[----:B------:R-:W-:-:S03]  /*2c90*/  FSETP.GEU.AND P3, PT, R12, -126, PT ;  /* 0xc2fc00000c00780b */ /* 0x000fc60003f6e000 */
[----:B------:R-:W-:Y:S02]  /*2ca0*/  IMAD R21, R29, 0x100, R32 ;  /* 0x000001001d157824 */ /* 0x000fe400078e0220 */
[----:B0-----:R-:W-:-:S08]  /*2cb0*/  IMAD.U32 R9, RZ, RZ, UR7 ;  /* 0x00000007ff097e24 */ /* 0x001fd0000f8e00ff */
[----:B------:R-:W-:Y:S01]  /*2cc0*/  @!P3 FMUL R12, R12, 0.5 ;  /* 0x3f0000000c0cb820 */ /* 0x000fe20000400000 */
[----:B------:R-:W-:-:S03]  /*2cd0*/  ISETP.GE.AND P4, PT, R54, R9, PT ;  /* 0x000000093600720c */ /* 0x000fc60003f86270 */
[----:B------:R-:W0:Y:S02]  /*2ce0*/  MUFU.EX2 R13, R12 ;  /* 0x0000000c000d7308 */ /* 0x000e240000000800 */
[----:B0-----:R-:W-:-:S08]  /*2cf0*/  @!P3 FMUL R13, R13, R13 ;  /* 0x0000000d0d0db220 */ /* 0x001fd00000400000 */
[----:B------:R-:W-:Y:S05]  /*2d00*/  @P4 BRA `(.L_x_36) ;  /* 0x0000000000204947 */ /* 0x000fea0003800000 */
[----:B------:R-:W-:-:S07]  /*2d10*/  MOV R12, R54 ;  /* 0x00000036000c7202 */ /* 0x000fce0000000f00 */
.L_x_37:
[C---:B0-----:R-:W-:Y:S02]  /*2d20*/  IMAD R14, R12.reuse, 0x4, R21 ;  /* 0x000000040c0e7824 */ /* 0x041fe400078e0215 */
[----:B------:R-:W-:-:S03]  /*2d30*/  VIADD R12, R12, 0x20 ;  /* 0x000000200c0c7836 */ /* 0x000fc60000000000 */
[----:B------:R-:W0:Y:S02]  /*2d40*/  LDS R20, [R14] ;  /* 0x000000000e147984 */ /* 0x000e240000000800 */
[----:B------:R-:W-:Y:S01]  /*2d50*/  ISETP.GE.AND P3, PT, R12, R9, PT ;  /* 0x000000090c00720c */ /* 0x000fe20003f66270 */
[----:B0-----:R-:W-:-:S05]  /*2d60*/  FMUL R15, R13, R20 ;  /* 0x000000140d0f7220 */ /* 0x001fca0000400000 */
[----:B------:R0:W-:Y:S07]  /*2d70*/  STS [R14], R15 ;  /* 0x0000000f0e007388 */ /* 0x0001ee0000000800 */
[----:B------:R-:W-:Y:S05]  /*2d80*/  @!P3 BRA `(.L_x_37) ;  /* 0xfffffffc00e4b947 */ /* 0x000fea000383ffff */
.L_x_36:
[----:B------:R-:W-:Y:S05]  /*2d90*/  BSYNC.RECONVERGENT B1 ;  /* 0x0000000000017941 */ /* 0x000fea0003800200 */
.L_x_35:
[----:B--2---:R-:W-:Y:S01]  /*2da0*/  FFMA R19, R17, R13, R18 ;  /* 0x0000000d11137223 */ /* 0x004fe20000000012 */
[----:B------:R-:W-:Y:S06]  /*2db0*/  @!P5 BRA `(.L_x_38) ;  /* 0x000000000070d947 */ /* 0x000fec0003800000 */
[----:B------:R-:W-:-:S07]  /*2dc0*/  IMAD.MOV.U32 R12, RZ, RZ, RZ ;  /* 0x000000ffff0c7224 */ /* 0x000fce00078e00ff */
.L_x_42:
[----:B--2---:R-:W2:Y:S01]  /*2dd0*/  LDCU UR7, c[0x0][0x3c4] ;  /* 0x00007880ff0777ac */ /* 0x004ea20008000800 */
[----:B------:R-:W-:Y:S01]  /*2de0*/  BSSY.RECONVERGENT B1, `(.L_x_39) ;  /* 0x0000016000017945 */ /* 0x000fe20003800200 */
[----:B--2---:R-:W-:-:S04]  /*2df0*/  MOV R9, UR7 ;  /* 0x0000000700097c02 */ /* 0x004fc80008000f00 */
[----:B------:R-:W-:-:S13]  /*2e00*/  ISETP.GE.AND P3, PT, R54, R9, PT ;  /* 0x000000093600720c */ /* 0x000fda0003f66270 */
[----:B------:R-:W-:Y:S05]  /*2e10*/  @P3 BRA `(.L_x_40) ;  /* 0x0000000000483947 */ /* 0x000fea0003800000 */
[----:B------:R-:W-:-:S05]  /*2e20*/  IMAD R13, R12, 0x4, R1 ;  /* 0x000000040c0d7824 */ /* 0x000fca00078e0201 */
[----:B------:R2:W5:Y:S01]  /*2e30*/  LDL R23, [R13] ;  /* 0x000000000d177983 */ /* 0x0005620000100800 */
[----:B------:R-:W3:Y:S01]  /*2e40*/  S2UR UR8, SR_CgaCtaId ;  /* 0x00000000000879c3 */ /* 0x000ee20000008800 */
[----:B------:R-:W-:Y:S01]  /*2e50*/  UMOV UR7, 0x400 ;  /* 0x0000040000077882 */ /* 0x000fe20000000000 */
[----:B0-----:R-:W-:Y:S01]  /*2e60*/  IMAD.MOV.U32 R14, RZ, RZ, R54 ;  /* 0x000000ffff0e7224 */ /* 0x001fe200078e0036 */
[----:B------:R-:W-:-:S04]  /*2e70*/  UIADD3 UR7, UPT, UPT, UR7, 0x2000, URZ ;  /* 0x0000200007077890 */ /* 0x000fc8000fffe0ff */
[----:B---3--:R-:W-:-:S06]  /*2e80*/  ULEA UR7, UR8, UR7, 0x18 ;  /* 0x0000000708077291 */ /* 0x008fcc000f8ec0ff */
[----:B--2---:R-:W-:-:S07]  /*2e90*/  LEA R25, R12, UR7, 0x7 ;  /* 0x000000070c197c11 */ /* 0x004fce000f8e38ff */
.L_x_41:
[C---:B------:R-:W-:Y:S01]  /*2ea0*/  IMAD R13, R14.reuse, 0x2, R25 ;  /* 0x000000020e0d7824 */ /* 0x040fe200078e0219 */
[C---:B--2---:R-:W-:Y:S01]  /*2eb0*/  LEA R17, R14.reuse, R21, 0x2 ;  /* 0x000000150e117211 */ /* 0x044fe200078e10ff */
[----:B------:R-:W-:-:S04]  /*2ec0*/  VIADD R14, R14, 0x20 ;  /* 0x000000200e0e7836 */ /* 0x000fc80000000000 */
[----:B------:R-:W0:Y:S01]  /*2ed0*/  LDS.U16 R13, [R13] ;  /* 0x000000000d0d7984 */ /* 0x000e220000000400 */
[----:B------:R-:W-:-:S03]  /*2ee0*/  ISETP.GE.AND P3, PT, R14, R9, PT ;  /* 0x000000090e00720c */ /* 0x000fc60003f66270 */
[----:B------:R-:W2:Y:S01]  /*2ef0*/  LDS R18, [R17] ;  /* 0x0000000011127984 */ /* 0x000ea20000000800 */
[----:B0-----:R-:W-:-:S05]  /*2f00*/  HADD2.F32 R15, -RZ, R13.H0_H0 ;  /* 0x2000000dff0f7230 */ /* 0x001fca0000004100 */
[----:B--2--5:R-:W-:-:S05]  /*2f10*/  FFMA R18, R23, R15, R18 ;  /* 0x0000000f17127223 */ /* 0x024fca0000000012 */
[----:B------:R2:W-:Y:S01]  /*2f20*/  STS [R17], R18 ;  /* 0x0000001211007388 */ /* 0x0005e20000000800 */
[----:B------:R-:W-:Y:S05]  /*2f30*/  @!P3 BRA `(.L_x_41) ;  /* 0xfffffffc00d8b947 */ /* 0x000fea000383ffff */
.L_x_40:
[----:B------:R-:W-:Y:S05]  /*2f40*/  BSYNC.RECONVERGENT B1 ;  /* 0x0000000000017941 */ /* 0x000fea0003800200 */
.L_x_39:
[----:B------:R-:W-:-:S05]  /*2f50*/  VIADD R12, R12, 0x1 ;  /* 0x000000010c0c7836 */ /* 0x000fca0000000000 */
[----:B------:R-:W-:-:S13]  /*2f60*/  ISETP.GE.AND P3, PT, R12, R57, PT ;  /* 0x000000390c00720c */ /* 0x000fda0003f66270 */
[----:B------:R-:W-:Y:S05]  /*2f70*/  @!P3 BRA `(.L_x_42) ;  /* 0xfffffffc0094b947 */ /* 0x000fea000383ffff */
.L_x_38:
[----:B------:R-:W-:Y:S01]  /*2f80*/  ISETP.NE.AND P3, PT, R54, RZ, PT ;  /* 0x000000ff3600720c */ /* 0x000fe20003f65270 */
[----:B------:R-:W-:-:S12]  /*2f90*/  VIADD R29, R29, 0x4 ;  /* 0x000000041d1d7836 */ /* 0x000fd80000000000 */
[----:B------:R3:W-:Y:S04]  /*2fa0*/  @!P3 STS [R33], R34 ;  /* 0x000000222100b388 */ /* 0x0007e80000000800 */
[----:B------:R3:W-:Y:S01]  /*2fb0*/  @!P3 STS [R16], R19 ;  /* 0x000000131000b388 */ /* 0x0007e20000000800 */
[----:B------:R-:W-:-:S13]  /*2fc0*/  ISETP.GE.AND P3, PT, R29, R52, PT ;  /* 0x000000341d00720c */ /* 0x000fda0003f66270 */
[----:B---3--:R-:W-:Y:S05]  /*2fd0*/  @!P3 BRA `(.L_x_43) ;  /* 0xffffffec00fcb947 */ /* 0x008fea000383ffff */
.L_x_23:
[----:B------:R-:W-:Y:S05]  /*2fe0*/  BSYNC.RECONVERGENT B0 ;  /* 0x0000000000007941 */ /* 0x000fea0003800200 */
.L_x_22:
[----:B------:R-:W-:Y:S06]  /*2ff0*/  BAR.SYNC.DEFER_BLOCKING 0x0 ;  /* 0x0000000000007b1d */ /* 0x000fec0000010000 */
[----:B------:R-:W-:Y:S05]  /*3000*/  @P1 BRA `(.L_x_44) ;  /* 0xffffffdc00081947 */ /* 0x000fea000383ffff */
.L_x_8:
[----:B------:R-:W-:-:S13]  /*3010*/  ISETP.GE.AND P0, PT, R51, R52, PT ;  /* 0x000000343300720c */ /* 0x000fda0003f06270 */
[----:B------:R-:W-:Y:S05]  /*3020*/  @P0 EXIT ;  /* 0x000000000000094d */ /* 0x000fea0003800000 */
[----:B------:R-:W3:Y:S01]  /*3030*/  LDCU UR7, c[0x0][0x3c0] ;  /* 0x00007800ff0777ac */ /* 0x000ee20008000800 */
[----:B------:R-:W-:Y:S02]  /*3040*/  LOP3.LUT R2, RZ, R54, RZ, 0x33, !PT ;  /* 0x00000036ff027212 */ /* 0x000fe400078e33ff */
[----:B------:R-:W-:Y:S01]  /*3050*/  LOP3.LUT R8, R54, 0x20, RZ, 0xfc, !PT ;  /* 0x0000002036087812 */ /* 0x000fe200078efcff */
[----:B------:R-:W4:Y:S01]  /*3060*/  LDCU.64 UR4, c[0x0][0x3b0] ;  /* 0x00007600ff0477ac */ /* 0x000f220008000a00 */
[----:B------:R-:W-:Y:S02]  /*3070*/  IADD3 R9, PT, PT, R2, R9, RZ ;  /* 0x0000000902097210 */ /* 0x000fe40007ffe0ff */
[C---:B------:R-:W-:Y:S01]  /*3080*/  LOP3.LUT R10, R54.reuse, 0x40, RZ, 0xfc, !PT ;  /* 0x00000040360a7812 */ /* 0x040fe200078efcff */
[----:B------:R-:W0:Y:S01]  /*3090*/  LDCU UR12, c[0x0][0x3c4] ;  /* 0x00007880ff0c77ac */ /* 0x000e220008000800 */
[----:B------:R-:W-:Y:S02]  /*30a0*/  LOP3.LUT R11, R54, 0x60, RZ, 0xfc, !PT ;  /* 0x00000060360b7812 */ /* 0x000fe400078efcff */
[----:B-12---:R-:W-:Y:S01]  /*30b0*/  LOP3.LUT R18, R9, 0x60, RZ, 0xc0, !PT ;  /* 0x0000006009127812 */ /* 0x006fe200078ec0ff */
[----:B---3--:R-:W-:-:S02]  /*30c0*/  USHF.R.S32.HI UR6, URZ, 0x1f, UR7 ;  /* 0x0000001fff067899 */ /* 0x008fc40008011407 */
[----:B------:R-:W-:Y:S01]  /*30d0*/  IMAD R3, R3, UR7, RZ ;  /* 0x0000000703037c24 */ /* 0x000fe2000f8e02ff */
[----:B----4-:R-:W-:-:S03]  /*30e0*/  UIADD3 UR4, UP0, UPT, UR4, 0x80, URZ ;  /* 0x0000008004047890 */ /* 0x010fc6000ff1e0ff */
[C---:B------:R-:W-:Y:S02]  /*30f0*/  IMAD R3, R64.reuse, UR6, R3 ;  /* 0x0000000640037c24 */ /* 0x040fe4000f8e0203 */
[----:B------:R-:W-:Y:S01]  /*3100*/  IMAD.WIDE.U32 R64, R64, UR7, RZ ;  /* 0x0000000740407c25 */ /* 0x000fe2000f8e00ff */
[----:B------:R-:W-:-:S03]  /*3110*/  UIADD3.X UR5, UPT, UPT, URZ, UR5, URZ, UP0, !UPT ;  /* 0x00000005ff057290 */ /* 0x000fc600087fe4ff */
[----:B0-----:R-:W-:-:S09]  /*3120*/  IMAD.IADD R12, R65, 0x1, R3 ;  /* 0x00000001410c7824 */ /* 0x001fd200078e0203 */
.L_x_64:
[----:B0-----:R-:W0:Y:S01]  /*3130*/  LDCU UR6, c[0x0][0x3c4] ;  /* 0x00007880ff0677ac */ /* 0x001e220008000800 */
[----:B------:R-:W-:Y:S01]  /*3140*/  BSSY.RECONVERGENT B0, `(.L_x_45) ;  /* 0x00000b3000007945 */ /* 0x000fe20003800200 */
[----:B0-----:R-:W-:-:S13]  /*3150*/  ISETP.GE.AND P0, PT, R54, UR6, PT ;  /* 0x0000000636007c0c */ /* 0x001fda000bf06270 */
[----:B-123--:R-:W-:Y:S05]  /*3160*/  @P0 BRA `(.L_x_46) ;  /* 0x0000000800c00947 */ /* 0x00efea0003800000 */
[----:B------:R-:W0:Y:S01]  /*3170*/  S2R R6, SR_CgaCtaId ;  /* 0x0000000000067919 */ /* 0x000e220000008800 */
[----:B------:R-:W-:Y:S01]  /*3180*/  MOV R2, 0x400 ;  /* 0x0000040000027802 */ /* 0x000fe20000000f00 */
[----:B------:R-:W-:Y:S01]  /*3190*/  BSSY.RECONVERGENT B1, `(.L_x_47) ;  /* 0x000004f000017945 */ /* 0x000fe20003800200 */
[----:B------:R-:W-:Y:S02]  /*31a0*/  ISETP.NE.AND P0, PT, R18, 0x60, PT ;  /* 0x000000601200780c */ /* 0x000fe40003f05270 */
[----:B------:R-:W-:Y:S01]  /*31b0*/  LEA R13, R0, R51, 0x5 ;  /* 0x00000033000d7211 */ /* 0x000fe200078e28ff */
[----:B------:R-:W-:-:S05]  /*31c0*/  VIADD R3, R2, 0x3880 ;  /* 0x0000388002037836 */ /* 0x000fca0000000000 */
[----:B0-----:R-:W-:-:S05]  /*31d0*/  LEA R14, R6, R3, 0x18 ;  /* 0x00000003060e7211 */ /* 0x001fca00078ec0ff */
[----:B------:R-:W-:Y:S02]  /*31e0*/  IMAD R3, R51, 0x4, R14 ;  /* 0x0000000433037824 */ /* 0x000fe400078e020e */
[----:B------:R-:W-:-:S04]  /*31f0*/  IMAD.MOV.U32 R14, RZ, RZ, R54 ;  /* 0x000000ffff0e7224 */ /* 0x000fc800078e0036 */
[----:B------:R-:W0:Y:S01]  /*3200*/  LDS R3, [R3] ;  /* 0x0000000003037984 */ /* 0x000e220000000800 */
[----:B------:R-:W-:Y:S05]  /*3210*/  @!P0 BRA `(.L_x_48) ;  /* 0x0000000400188947 */ /* 0x000fea0003800000 */
[----:B------:R-:W-:Y:S01]  /*3220*/  VIADD R7, R2, 0x3900 ;  /* 0x0000390002077836 */ /* 0x000fe20000000000 */
[----:B------:R-:W-:Y:S04]  /*3230*/  BSSY.RECONVERGENT B2, `(.L_x_49) ;  /* 0x0000010000027945 */ /* 0x000fe80003800200 */
[----:B------:R-:W-:-:S05]  /*3240*/  LEA R6, R6, R7, 0x18 ;  /* 0x0000000706067211 */ /* 0x000fca00078ec0ff */
[----:B------:R-:W-:Y:S02]  /*3250*/  IMAD R15, R51, 0x100, R6 ;  /* 0x00000100330f7824 */ /* 0x000fe400078e0206 */
[----:B0-----:R-:W0:Y:S03]  /*3260*/  MUFU.RCP R6, R3 ;  /* 0x0000000300067308 */ /* 0x001e260000001000 */
[----:B------:R-:W-:-:S05]  /*3270*/  LEA R15, R54, R15, 0x2 ;  /* 0x0000000f360f7211 */ /* 0x000fca00078e10ff */
[----:B------:R-:W1:Y:S01]  /*3280*/  LDS R2, [R15] ;  /* 0x000000000f027984 */ /* 0x000e620000000800 */
[----:B0-----:R-:W-:-:S04]  /*3290*/  FFMA R7, -R3, R6, 1 ;  /* 0x3f80000003077423 */ /* 0x001fc80000000106 */
[----:B------:R-:W-:Y:S01]  /*32a0*/  FFMA R7, R6, R7, R6 ;  /* 0x0000000706077223 */ /* 0x000fe20000000006 */
[----:B-1----:R-:W0:Y:S03]  /*32b0*/  FCHK P0, R2, R3 ;  /* 0x0000000302007302 */ /* 0x002e260000000000 */
[----:B------:R-:W-:-:S04]  /*32c0*/  FFMA R6, R2, R7, RZ ;  /* 0x0000000702067223 */ /* 0x000fc800000000ff */
[----:B------:R-:W-:-:S04]  /*32d0*/  FFMA R14, -R3, R6, R2 ;  /* 0x00000006030e7223 */ /* 0x000fc80000000102 */
[----:B------:R-:W-:Y:S01]  /*32e0*/  FFMA R14, R7, R14, R6 ;  /* 0x0000000e070e7223 */ /* 0x000fe20000000006 */
[----:B0-----:R-:W-:Y:S06]  /*32f0*/  @!P0 BRA `(.L_x_50) ;  /* 0x00000000000c8947 */ /* 0x001fec0003800000 */
[----:B------:R-:W-:-:S07]  /*3300*/  MOV R16, 0x3320 ;  /* 0x0000332000107802 */ /* 0x000fce0000000f00 */
[----:B-----5:R-:W-:Y:S05]  /*3310*/  CALL.REL.NOINC `($__internal_0_$__cuda_sm3x_div_rn_noftz_f32_slowpath) ;  /* 0x0000000800687944 */ /* 0x020fea0003c00000 */
[----:B------:R-:W-:-:S07]  /*3320*/  IMAD.MOV.U32 R14, RZ, RZ, R2 ;  /* 0x000000ffff0e7224 */ /* 0x000fce00078e0002 */
.L_x_50:
[----:B------:R-:W-:Y:S05]  /*3330*/  BSYNC.RECONVERGENT B2 ;  /* 0x0000000000027941 */ /* 0x000fea0003800200 */
.L_x_49:
[----:B------:R-:W0:Y:S01]  /*3340*/  LDCU UR6, c[0x0][0x3c4] ;  /* 0x00007880ff0677ac */ /* 0x000e220008000800 */
[----:B------:R-:W-:Y:S01]  /*3350*/  IMAD.MOV.U32 R6, RZ, RZ, R62 ;  /* 0x000000ffff067224 */ /* 0x000fe200078e003e */
[----:B------:R-:W-:Y:S01]  /*3360*/  F2FP.F16.F32.PACK_AB R14, RZ, R14 ;  /* 0x0000000eff0e723e */ /* 0x000fe200000000ff */
[----:B------:R-:W-:Y:S01]  /*3370*/  IMAD.MOV.U32 R7, RZ, RZ, R5 ;  /* 0x000000ffff077224 */ /* 0x000fe200078e0005 */
[----:B------:R-:W1:Y:S01]  /*3380*/  LDCU.64 UR8, c[0x0][0x3b0] ;  /* 0x00007600ff0877ac */ /* 0x000e620008000a00 */
[----:B0-----:R-:W-:-:S04]  /*3390*/  IMAD.WIDE.U32 R6, R13, UR6, R6 ;  /* 0x000000060d067c25 */ /* 0x001fc8000f8e0006 */
[----:B------:R-:W-:Y:S01]  /*33a0*/  IMAD R2, R13, R4, R7 ;  /* 0x000000040d027224 */ /* 0x000fe200078e0207 */
[----:B------:R-:W-:-:S04]  /*33b0*/  IADD3 R7, P0, PT, R54, R6, RZ ;  /* 0x0000000636077210 */ /* 0x000fc80007f1e0ff */
[----:B------:R-:W-:Y:S02]  /*33c0*/  IADD3.X R2, PT, PT, RZ, R2, RZ, P0, !PT ;  /* 0x00000002ff027210 */ /* 0x000fe400007fe4ff */
[----:B-1----:R-:W-:-:S04]  /*33d0*/  LEA R6, P0, R7, UR8, 0x1 ;  /* 0x0000000807067c11 */ /* 0x002fc8000f8008ff */
[--C-:B------:R-:W-:Y:S02]  /*33e0*/  LEA.HI.X R7, R7, UR9, R2.reuse, 0x1, P0 ;  /* 0x0000000907077c11 */ /* 0x100fe400080f0c02 */
[----:B------:R-:W-:Y:S01]  /*33f0*/  PRMT R2, R14, 0x7610, R2 ;  /* 0x000076100e027816 */ /* 0x000fe20000000002 */
[----:B------:R-:W-:Y:S01]  /*3400*/  IMAD.MOV.U32 R14, RZ, RZ, R8 ;  /* 0x000000ffff0e7224 */ /* 0x000fe200078e0008 */
[----:B------:R-:W-:-:S03]  /*3410*/  ISETP.NE.AND P0, PT, R18, RZ, PT ;  /* 0x000000ff1200720c */ /* 0x000fc60003f05270 */
[----:B------:R1:W-:Y:S10]  /*3420*/  STG.E.U16 desc[UR10][R6.64], R2 ;  /* 0x0000000206007986 */ /* 0x0003f4000c10150a */
[----:B------:R-:W-:Y:S05]  /*3430*/  @!P0 BRA `(.L_x_48) ;  /* 0x0000000000908947 */ /* 0x000fea0003800000 */
[----:B------:R-:W0:Y:S01]  /*3440*/  LDS R16, [R15+0x80] ;  /* 0x000080000f107984 */ /* 0x000e220000000800 */
[----:B-1----:R-:W1:Y:S01]  /*3450*/  MUFU.RCP R2, R3 ;  /* 0x0000000300027308 */ /* 0x002e620000001000 */
[----:B------:R-:W-:Y:S01]  /*3460*/  BSSY.RECONVERGENT B2, `(.L_x_51) ;  /* 0x000000c000027945 */ /* 0x000fe20003800200 */
[----:B------:R-:W-:Y:S01]  /*3470*/  ISETP.NE.AND P2, PT, R18, 0x20, PT ;  /* 0x000000201200780c */ /* 0x000fe20003f45270 */
[----:B-1----:R-:W-:-:S04]  /*3480*/  FFMA R17, -R3, R2, 1 ;  /* 0x3f80000003117423 */ /* 0x002fc80000000102 */
[----:B------:R-:W-:Y:S01]  /*3490*/  FFMA R2, R2, R17, R2 ;  /* 0x0000001102027223 */ /* 0x000fe20000000002 */
[----:B0-----:R-:W0:Y:S03]  /*34a0*/  FCHK P0, R16, R3 ;  /* 0x0000000310007302 */ /* 0x001e260000000000 */
[----:B------:R-:W-:-:S04]  /*34b0*/  FFMA R14, R2, R16, RZ ;  /* 0x00000010020e7223 */ /* 0x000fc800000000ff */
[----:B------:R-:W-:-:S04]  /*34c0*/  FFMA R17, -R3, R14, R16 ;  /* 0x0000000e03117223 */ /* 0x000fc80000000110 */
[----:B------:R-:W-:Y:S01]  /*34d0*/  FFMA R2, R2, R17, R14 ;  /* 0x0000001102027223 */ /* 0x000fe2000000000e */
[----:B0-----:R-:W-:Y:S06]  /*34e0*/  @!P0 BRA `(.L_x_52) ;  /* 0x00000000000c8947 */ /* 0x001fec0003800000 */
[----:B------:R-:W-:Y:S01]  /*34f0*/  IMAD.MOV.U32 R2, RZ, RZ, R16 ;  /* 0x000000ffff027224 */ /* 0x000fe200078e0010 */
[----:B------:R-:W-:-:S07]  /*3500*/  MOV R16, 0x3520 ;  /* 0x0000352000107802 */ /* 0x000fce0000000f00 */
[----:B-----5:R-:W-:Y:S05]  /*3510*/  CALL.REL.NOINC `($__internal_0_$__cuda_sm3x_div_rn_noftz_f32_slowpath) ;  /* 0x0000000400e87944 */ /* 0x020fea0003c00000 */
.L_x_52:
[----:B------:R-:W-:Y:S05]  /*3520*/  BSYNC.RECONVERGENT B2 ;  /* 0x0000000000027941 */ /* 0x000fea0003800200 */
.L_x_51:
[----:B------:R-:W-:Y:S01]  /*3530*/  F2FP.F16.F32.PACK_AB R2, RZ, R2 ;  /* 0x00000002ff02723e */ /* 0x000fe200000000ff */
[----:B------:R-:W-:-:S04]  /*3540*/  IMAD.MOV.U32 R14, RZ, RZ, R10 ;  /* 0x000000ffff0e7224 */ /* 0x000fc800078e000a */
[----:B------:R2:W-:Y:S01]  /*3550*/  STG.E.U16 desc[UR10][R6.64+0x40], R2 ;  /* 0x0000400206007986 */ /* 0x0005e2000c10150a */
[----:B------:R-:W-:Y:S05]  /*3560*/  @!P2 BRA `(.L_x_48) ;  /* 0x000000000044a947 */ /* 0x000fea0003800000 */
[----:B------:R-:W0:Y:S01]  /*3570*/  LDS R16, [R15+0x100] ;  /* 0x000100000f107984 */ /* 0x000e220000000800 */
[----:B--2---:R-:W1:Y:S01]  /*3580*/  MUFU.RCP R2, R3 ;  /* 0x0000000300027308 */ /* 0x004e620000001000 */
[----:B------:R-:W-:Y:S01]  /*3590*/  BSSY.RECONVERGENT B2, `(.L_x_53) ;  /* 0x000000b000027945 */ /* 0x000fe20003800200 */
[----:B-1----:R-:W-:-:S04]  /*35a0*/  FFMA R17, -R3, R2, 1 ;  /* 0x3f80000003117423 */ /* 0x002fc80000000102 */
[----:B------:R-:W-:Y:S02]  /*35b0*/  FFMA R2, R2, R17, R2 ;  /* 0x0000001102027223 */ /* 0x000fe40000000002 */
[----:B0-----:R-:W0:Y:S02]  /*35c0*/  FCHK P0, R16, R3 ;  /* 0x0000000310007302 */ /* 0x001e240000000000 */
[----:B------:R-:W-:-:S04]  /*35d0*/  FFMA R14, R2, R16, RZ ;  /* 0x00000010020e7223 */ /* 0x000fc800000000ff */
[----:B------:R-:W-:-:S04]  /*35e0*/  FFMA R17, -R3, R14, R16 ;  /* 0x0000000e03117223 */ /* 0x000fc80000000110 */
[----:B------:R-:W-:Y:S01]  /*35f0*/  FFMA R2, R2, R17, R14 ;  /* 0x0000001102027223 */ /* 0x000fe2000000000e */
[----:B0-----:R-:W-:Y:S06]  /*3600*/  @!P0 BRA `(.L_x_54) ;  /* 0x00000000000c8947 */ /* 0x001fec0003800000 */
[----:B------:R-:W-:Y:S02]  /*3610*/  MOV R2, R16 ;  /* 0x0000001000027202 */ /* 0x000fe40000000f00 */
[----:B------:R-:W-:-:S07]  /*3620*/  MOV R16, 0x3640 ;  /* 0x0000364000107802 */ /* 0x000fce0000000f00 */
[----:B-----5:R-:W-:Y:S05]  /*3630*/  CALL.REL.NOINC `($__internal_0_$__cuda_sm3x_div_rn_noftz_f32_slowpath) ;  /* 0x0000000400a07944 */ /* 0x020fea0003c00000 */
.L_x_54:
[----:B------:R-:W-:Y:S05]  /*3640*/  BSYNC.RECONVERGENT B2 ;  /* 0x0000000000027941 */ /* 0x000fea0003800200 */
.L_x_53:
[----:B------:R-:W-:Y:S01]  /*3650*/  F2FP.F16.F32.PACK_AB R2, RZ, R2 ;  /* 0x00000002ff02723e */ /* 0x000fe200000000ff */
[----:B------:R-:W-:-:S04]  /*3660*/  IMAD.MOV.U32 R14, RZ, RZ, R11 ;  /* 0x000000ffff0e7224 */ /* 0x000fc800078e000b */
[----:B------:R3:W-:Y:S03]  /*3670*/  STG.E.U16 desc[UR10][R6.64+0x80], R2 ;  /* 0x0000800206007986 */ /* 0x0007e6000c10150a */
.L_x_48:
[----:B------:R-:W-:Y:S05]  /*3680*/  BSYNC.RECONVERGENT B1 ;  /* 0x0000000000017941 */ /* 0x000fea0003800200 */
.L_x_47:
[----:B------:R-:W-:-:S13]  /*3690*/  ISETP.GE.U32.AND P0, PT, R9, 0x60, PT ;  /* 0x000000600900780c */ /* 0x000fda0003f06070 */
[----:B------:R-:W-:Y:S05]  /*36a0*/  @!P0 BRA `(.L_x_46) ;  /* 0x0000000400708947 */ /* 0x000fea0003800000 */
[----:B------:R-:W4:Y:S01]  /*36b0*/  S2UR UR7, SR_CgaCtaId ;  /* 0x00000000000779c3 */ /* 0x000f220000008800 */
[----:B------:R-:W0:Y:S01]  /*36c0*/  LDCU UR8, c[0x0][0x3c4] ;  /* 0x00007880ff0877ac */ /* 0x000e220008000800 */
[----:B-123--:R-:W-:Y:S01]  /*36d0*/  IADD3 R7, P0, PT, R13, R64, RZ ;  /* 0x000000400d077210 */ /* 0x00efe20007f1e0ff */
[----:B------:R-:W-:Y:S01]  /*36e0*/  IMAD.MOV.U32 R15, RZ, RZ, RZ ;  /* 0x000000ffff0f7224 */ /* 0x000fe200078e00ff */
[----:B------:R-:W-:Y:S02]  /*36f0*/  UMOV UR6, 0x400 ;  /* 0x0000040000067882 */ /* 0x000fe40000000000 */
[----:B------:R-:W-:Y:S01]  /*3700*/  UIADD3 UR6, UPT, UPT, UR6, 0x3900, URZ ;  /* 0x0000390006067890 */ /* 0x000fe2000fffe0ff */
[----:B------:R-:W-:Y:S02]  /*3710*/  IMAD.X R2, RZ, RZ, R12, P0 ;  /* 0x000000ffff027224 */ /* 0x000fe400000e060c */
[----:B------:R-:W-:-:S04]  /*3720*/  IMAD R13, R4, R7, RZ ;  /* 0x00000007040d7224 */ /* 0x000fc800078e02ff */
[----:B0-----:R-:W-:Y:S01]  /*3730*/  IMAD R17, R2, UR8, R13 ;  /* 0x0000000802117c24 */ /* 0x001fe2000f8e020d */
[----:B------:R-:W-:Y:S01]  /*3740*/  LEA R13, R51, R14, 0x6 ;  /* 0x0000000e330d7211 */ /* 0x000fe200078e30ff */
[----:B------:R-:W-:Y:S01]  /*3750*/  IMAD.WIDE.U32 R6, R7, UR8, R14 ;  /* 0x0000000807067c25 */ /* 0x000fe2000f8e000e */
[----:B----4-:R-:W-:-:S03]  /*3760*/  ULEA UR6, UR7, UR6, 0x18 ;  /* 0x0000000607067291 */ /* 0x010fc6000f8ec0ff */
[----:B------:R-:W-:Y:S01]  /*3770*/  IMAD.IADD R7, R7, 0x1, R17 ;  /* 0x0000000107077824 */ /* 0x000fe200078e0211 */
[C---:B------:R-:W-:Y:S02]  /*3780*/  LEA R15, P0, R6.reuse, UR4, 0x1 ;  /* 0x00000004060f7c11 */ /* 0x040fe4000f8008ff */
[----:B------:R-:W-:Y:S02]  /*3790*/  LEA R13, R13, UR6, 0x2 ;  /* 0x000000060d0d7c11 */ /* 0x000fe4000f8e10ff */
[----:B------:R-:W-:-:S03]  /*37a0*/  LEA.HI.X R16, R6, UR5, R7, 0x1, P0 ;  /* 0x0000000506107c11 */ /* 0x000fc600080f0c07 */
[----:B------:R-:W-:-:S07]  /*37b0*/  VIADD R13, R13, 0x100 ;  /* 0x000001000d0d7836 */ /* 0x000fce0000000000 */
.L_x_63:
[----:B------:R-:W0:Y:S01]  /*37c0*/  LDS R20, [R13+-0x100] ;  /* 0xffff00000d147984 */ /* 0x000e220000000800 */
[----:B------:R-:W1:Y:S01]  /*37d0*/  MUFU.RCP R2, R3 ;  /* 0x0000000300027308 */ /* 0x000e620000001000 */
[----:B------:R-:W-:Y:S01]  /*37e0*/  BSSY.RECONVERGENT B1, `(.L_x_55) ;  /* 0x000000d000017945 */ /* 0x000fe20003800200 */
[----:B-1----:R-:W-:-:S04]  /*37f0*/  FFMA R7, -R3, R2, 1 ;  /* 0x3f80000003077423 */ /* 0x002fc80000000102 */
[----:B------:R-:W-:Y:S02]  /*3800*/  FFMA R2, R2, R7, R2 ;  /* 0x0000000702027223 */ /* 0x000fe40000000002 */
[----:B0-----:R-:W0:Y:S02]  /*3810*/  FCHK P0, R20, R3 ;  /* 0x0000000314007302 */ /* 0x001e240000000000 */
[----:B------:R-:W-:-:S04]  /*3820*/  FFMA R6, R2, R20, RZ ;  /* 0x0000001402067223 */ /* 0x000fc800000000ff */
[----:B------:R-:W-:-:S04]  /*3830*/  FFMA R7, -R3, R6, R20 ;  /* 0x0000000603077223 */ /* 0x000fc80000000114 */
[----:B------:R-:W-:Y:S01]  /*3840*/  FFMA R2, R2, R7, R6 ;  /* 0x0000000702027223 */ /* 0x000fe20000000006 */
[----:B------:R-:W-:Y:S01]  /*3850*/  IMAD.MOV.U32 R6, RZ, RZ, R15 ;  /* 0x000000ffff067224 */ /* 0x000fe200078e000f */
[----:B------:R-:W-:Y:S01]  /*3860*/  MOV R7, R16 ;  /* 0x0000001000077202 */ /* 0x000fe20000000f00 */
[----:B0-----:R-:W-:Y:S06]  /*3870*/  @!P0 BRA `(.L_x_56) ;  /* 0x00000000000c8947 */ /* 0x001fec0003800000 */
[----:B------:R-:W-:Y:S01]  /*3880*/  IMAD.MOV.U32 R2, RZ, RZ, R20 ;  /* 0x000000ffff027224 */ /* 0x000fe200078e0014 */
[----:B------:R-:W-:-:S07]  /*3890*/  MOV R16, 0x38b0 ;  /* 0x000038b000107802 */ /* 0x000fce0000000f00 */
[----:B-----5:R-:W-:Y:S05]  /*38a0*/  CALL.REL.NOINC `($__internal_0_$__cuda_sm3x_div_rn_noftz_f32_slowpath) ;  /* 0x0000000400047944 */ /* 0x020fea0003c00000 */
.L_x_56:
[----:B------:R-:W-:Y:S05]  /*38b0*/  BSYNC.RECONVERGENT B1 ;  /* 0x0000000000017941 */ /* 0x000fea0003800200 */
.L_x_55:
[----:B------:R-:W0:Y:S01]  /*38c0*/  LDS R20, [R13+-0x80] ;  /* 0xffff80000d147984 */ /* 0x000e220000000800 */
[----:B------:R-:W1:Y:S01]  /*38d0*/  MUFU.RCP R16, R3 ;  /* 0x0000000300107308 */ /* 0x000e620000001000 */
[----:B------:R-:W-:Y:S01]  /*38e0*/  F2FP.F16.F32.PACK_AB R2, RZ, R2 ;  /* 0x00000002ff02723e */ /* 0x000fe200000000ff */
[----:B------:R-:W-:Y:S03]  /*38f0*/  BSSY.RECONVERGENT B1, `(.L_x_57) ;  /* 0x000000d000017945 */ /* 0x000fe60003800200 */
[----:B------:R-:W-:-:S05]  /*3900*/  PRMT R17, R2, 0x7610, R17 ;  /* 0x0000761002117816 */ /* 0x000fca0000000011 */
[----:B------:R2:W-:Y:S01]  /*3910*/  STG.E.U16 desc[UR10][R6.64+-0x80], R17 ;  /* 0xffff801106007986 */ /* 0x0005e2000c10150a */
[----:B-1----:R-:W-:-:S04]  /*3920*/  FFMA R15, -R3, R16, 1 ;  /* 0x3f800000030f7423 */ /* 0x002fc80000000110 */
[----:B------:R-:W-:Y:S01]  /*3930*/  FFMA R2, R16, R15, R16 ;  /* 0x0000000f10027223 */ /* 0x000fe20000000010 */
[----:B0-----:R-:W0:Y:S03]  /*3940*/  FCHK P0, R20, R3 ;  /* 0x0000000314007302 */ /* 0x001e260000000000 */
[----:B------:R-:W-:-:S04]  /*3950*/  FFMA R15, R2, R20, RZ ;  /* 0x00000014020f7223 */ /* 0x000fc800000000ff */
[----:B------:R-:W-:-:S04]  /*3960*/  FFMA R16, -R3, R15, R20 ;  /* 0x0000000f03107223 */ /* 0x000fc80000000114 */
[----:B------:R-:W-:Y:S01]  /*3970*/  FFMA R2, R2, R16, R15 ;  /* 0x0000001002027223 */ /* 0x000fe2000000000f */
[----:B0-2---:R-:W-:Y:S06]  /*3980*/  @!P0 BRA `(.L_x_58) ;  /* 0x00000000000c8947 */ /* 0x005fec0003800000 */
[----:B------:R-:W-:Y:S01]  /*3990*/  IMAD.MOV.U32 R2, RZ, RZ, R20 ;  /* 0x000000ffff027224 */ /* 0x000fe200078e0014 */
[----:B------:R-:W-:-:S07]  /*39a0*/  MOV R16, 0x39c0 ;  /* 0x000039c000107802 */ /* 0x000fce0000000f00 */
[----:B-----5:R-:W-:Y:S05]  /*39b0*/  CALL.REL.NOINC `($__internal_0_$__cuda_sm3x_div_rn_noftz_f32_slowpath) ;  /* 0x0000000000c07944 */ /* 0x020fea0003c00000 */
.L_x_58:
[----:B------:R-:W-:Y:S05]  /*39c0*/  BSYNC.RECONVERGENT B1 ;  /* 0x0000000000017941 */ /* 0x000fea0003800200 */
.L_x_57:
[----:B------:R-:W0:Y:S01]  /*39d0*/  LDS R20, [R13] ;  /* 0x000000000d147984 */ /* 0x000e220000000800 */
        /* <DEDUP_REMOVED lines=15> */
.L_x_60:
[----:B------:R-:W-:Y:S05]  /*3ad0*/  BSYNC.RECONVERGENT B1 ;  /* 0x0000000000017941 */ /* 0x000fea0003800200 */
.L_x_59:
[----:B------:R-:W0:Y:S01]  /*3ae0*/  LDS R20, [R13+0x80] ;  /* 0x000080000d147984 */ /* 0x000e220000000800 */
        /* <DEDUP_REMOVED lines=12> */
[----:B------:R-:W-:Y:S02]  /*3bb0*/  MOV R2, R20 ;  /* 0x0000001400027202 */ /* 0x000fe40000000f00 */
[----:B------:R-:W-:-:S07]  /*3bc0*/  MOV R16, 0x3be0 ;  /* 0x00003be000107802 */ /* 0x000fce0000000f00 */
[----:B-----5:R-:W-:Y:S05]  /*3bd0*/  CALL.REL.NOINC `($__internal_0_$__cuda_sm3x_div_rn_noftz_f32_slowpath) ;  /* 0x0000000000387944 */ /* 0x020fea0003c00000 */
.L_x_62:
[----:B------:R-:W-:Y:S05]  /*3be0*/  BSYNC.RECONVERGENT B1 ;  /* 0x0000000000017941 */ /* 0x000fea0003800200 */
.L_x_61:
[----:B------:R-:W-:Y:S01]  /*3bf0*/  F2FP.F16.F32.PACK_AB R2, RZ, R2 ;  /* 0x00000002ff02723e */ /* 0x000fe200000000ff */
[----:B------:R-:W-:Y:S01]  /*3c00*/  VIADD R14, R14, 0x80 ;  /* 0x000000800e0e7836 */ /* 0x000fe20000000000 */
[----:B------:R-:W-:Y:S01]  /*3c10*/  IADD3 R15, P1, PT, R6, 0x100, RZ ;  /* 0x00000100060f7810 */ /* 0x000fe20007f3e0ff */
[----:B------:R-:W-:Y:S02]  /*3c20*/  VIADD R13, R13, 0x200 ;  /* 0x000002000d0d7836 */ /* 0x000fe40000000000 */
[----:B------:R4:W-:Y:S01]  /*3c30*/  STG.E.U16 desc[UR10][R6.64+0x40], R2 ;  /* 0x0000400206007986 */ /* 0x0009e2000c10150a */
[----:B------:R-:W-:Y:S01]  /*3c40*/  ISETP.GE.AND P0, PT, R14, UR12, PT ;  /* 0x0000000c0e007c0c */ /* 0x000fe2000bf06270 */
[----:B------:R-:W-:-:S12]  /*3c50*/  IMAD.X R16, RZ, RZ, R7, P1 ;  /* 0x000000ffff107224 */ /* 0x000fd800008e0607 */
[----:B----4-:R-:W-:Y:S05]  /*3c60*/  @!P0 BRA `(.L_x_63) ;  /* 0xfffffff800d48947 */ /* 0x010fea000383ffff */
.L_x_46:
[----:B------:R-:W-:Y:S05]  /*3c70*/  BSYNC.RECONVERGENT B0 ;  /* 0x0000000000007941 */ /* 0x000fea0003800200 */
.L_x_45:
[----:B------:R-:W-:-:S04]  /*3c80*/  IADD3 R51, PT, PT, R51, 0x4, RZ ;  /* 0x0000000433337810 */ /* 0x000fc80007ffe0ff */
[----:B------:R-:W-:-:S13]  /*3c90*/  ISETP.GE.AND P0, PT, R51, R52, PT ;  /* 0x000000343300720c */ /* 0x000fda0003f06270 */
[----:B------:R-:W-:Y:S05]  /*3ca0*/  @!P0 BRA `(.L_x_64) ;  /* 0xfffffff400208947 */ /* 0x000fea000383ffff */
[----:B------:R-:W-:Y:S05]  /*3cb0*/  EXIT ;  /* 0x000000000000794d */ /* 0x000fea0003800000 */
        .weak           $__internal_0_$__cuda_sm3x_div_rn_noftz_f32_slowpath
        .type           $__internal_0_$__cuda_sm3x_div_rn_noftz_f32_slowpath,@function
        .size           $__internal_0_$__cuda_sm3x_div_rn_noftz_f32_slowpath,(.L_x_77 - $__internal_0_$__cuda_sm3x_div_rn_noftz_f32_slowpath)
$__internal_0_$__cuda_sm3x_div_rn_noftz_f32_slowpath:
[--C-:B------:R-:W-:Y:S01]  /*3cc0*/  SHF.R.U32.HI R19, RZ, 0x17, R3.reuse ;  /* 0x00000017ff137819 */ /* 0x100fe20000011603 */
[----:B------:R-:W-:Y:S01]  /*3cd0*/  BSSY.RECONVERGENT B3, `(.L_x_65) ;  /* 0x0000063000037945 */ /* 0x000fe20003800200 */
[----:B------:R-:W-:Y:S02]  /*3ce0*/  SHF.R.U32.HI R17, RZ, 0x17, R2 ;  /* 0x00000017ff117819 */ /* 0x000fe40000011602 */
[----:B------:R-:W-:Y:S02]  /*3cf0*/  LOP3.LUT R24, R19, 0xff, RZ, 0xc0, !PT ;  /* 0x000000ff13187812 */ /* 0x000fe400078ec0ff */
[----:B------:R-:W-:Y:S01]  /*3d00*/  LOP3.LUT R22, R17, 0xff, RZ, 0xc0, !PT ;  /* 0x000000ff11167812 */ /* 0x000fe200078ec0ff */
[----:B------:R-:W-:Y:S02]  /*3d10*/  IMAD.MOV.U32 R17, RZ, RZ, R3 ;  /* 0x000000ffff117224 */ /* 0x000fe400078e0003 */
[----:B------:R-:W-:Y:S02]  /*3d20*/  VIADD R21, R24, 0xffffffff ;  /* 0xffffffff18157836 */ /* 0x000fe40000000000 */
[----:B------:R-:W-:-:S03]  /*3d30*/  VIADD R20, R22, 0xffffffff ;  /* 0xffffffff16147836 */ /* 0x000fc60000000000 */
[----:B------:R-:W-:-:S04]  /*3d40*/  ISETP.GT.U32.AND P0, PT, R21, 0xfd, PT ;  /* 0x000000fd1500780c */ /* 0x000fc80003f04070 */
[----:B------:R-:W-:-:S13]  /*3d50*/  ISETP.GT.U32.OR P0, PT, R20, 0xfd, P0 ;  /* 0x000000fd1400780c */ /* 0x000fda0000704470 */
[----:B------:R-:W-:Y:S01]  /*3d60*/  @!P0 MOV R19, RZ ;  /* 0x000000ff00138202 */ /* 0x000fe20000000f00 */
[----:B------:R-:W-:Y:S06]  /*3d70*/  @!P0 BRA `(.L_x_66) ;  /* 0x00000000005c8947 */ /* 0x000fec0003800000 */
[----:B------:R-:W-:Y:S02]  /*3d80*/  FSETP.GTU.FTZ.AND P0, PT, |R2|, +INF , PT ;  /* 0x7f8000000200780b */ /* 0x000fe40003f1c200 */
[----:B------:R-:W-:-:S04]  /*3d90*/  FSETP.GTU.FTZ.AND P1, PT, |R3|, +INF , PT ;  /* 0x7f8000000300780b */ /* 0x000fc80003f3c200 */
[----:B------:R-:W-:-:S13]  /*3da0*/  PLOP3.LUT P0, PT, P0, P1, PT, 0xf8, 0x8f ;  /* 0x00000000008f781c */ /* 0x000fda0000703f70 */
[----:B------:R-:W-:Y:S05]  /*3db0*/  @P0 BRA `(.L_x_67) ;  /* 0x00000004004c0947 */ /* 0x000fea0003800000 */
[----:B------:R-:W-:-:S13]  /*3dc0*/  LOP3.LUT P0, RZ, R17, 0x7fffffff, R2, 0xc8, !PT ;  /* 0x7fffffff11ff7812 */ /* 0x000fda000780c802 */
[----:B------:R-:W-:Y:S05]  /*3dd0*/  @!P0 BRA `(.L_x_68) ;  /* 0x00000004003c8947 */ /* 0x000fea0003800000 */
[C---:B------:R-:W-:Y:S02]  /*3de0*/  FSETP.NEU.FTZ.AND P0, PT, |R2|.reuse, +INF , PT ;  /* 0x7f8000000200780b */ /* 0x040fe40003f1d200 */
[----:B------:R-:W-:Y:S02]  /*3df0*/  FSETP.NEU.FTZ.AND P3, PT, |R3|, +INF , PT ;  /* 0x7f8000000300780b */ /* 0x000fe40003f7d200 */
[----:B------:R-:W-:-:S11]  /*3e00*/  FSETP.NEU.FTZ.AND P1, PT, |R2|, +INF , PT ;  /* 0x7f8000000200780b */ /* 0x000fd60003f3d200 */
[----:B------:R-:W-:Y:S05]  /*3e10*/  @!P3 BRA !P0, `(.L_x_68) ;  /* 0x00000004002cb947 */ /* 0x000fea0004000000 */
[----:B------:R-:W-:-:S04]  /*3e20*/  LOP3.LUT P0, RZ, R2, 0x7fffffff, RZ, 0xc0, !PT ;  /* 0x7fffffff02ff7812 */ /* 0x000fc8000780c0ff */
[----:B------:R-:W-:-:S13]  /*3e30*/  PLOP3.LUT P0, PT, P3, P0, PT, 0x2f, 0xf2 ;  /* 0x0000000000f2781c */ /* 0x000fda0001f00577 */
[----:B------:R-:W-:Y:S05]  /*3e40*/  @P0 BRA `(.L_x_69) ;  /* 0x0000000400180947 */ /* 0x000fea0003800000 */
[----:B------:R-:W-:-:S04]  /*3e50*/  LOP3.LUT P0, RZ, R17, 0x7fffffff, RZ, 0xc0, !PT ;  /* 0x7fffffff11ff7812 */ /* 0x000fc8000780c0ff */
[----:B------:R-:W-:-:S13]  /*3e60*/  PLOP3.LUT P0, PT, P1, P0, PT, 0x2f, 0xf2 ;  /* 0x0000000000f2781c */ /* 0x000fda0000f00577 */
[----:B------:R-:W-:Y:S05]  /*3e70*/  @P0 BRA `(.L_x_70) ;  /* 0x0000000400000947 */ /* 0x000fea0003800000 */
[----:B------:R-:W-:Y:S02]  /*3e80*/  ISETP.GE.AND P0, PT, R20, RZ, PT ;  /* 0x000000ff1400720c */ /* 0x000fe40003f06270 */
[----:B------:R-:W-:-:S11]  /*3e90*/  ISETP.GE.AND P1, PT, R21, RZ, PT ;  /* 0x000000ff1500720c */ /* 0x000fd60003f26270 */
[----:B------:R-:W-:Y:S02]  /*3ea0*/  @P0 IMAD.MOV.U32 R19, RZ, RZ, RZ ;  /* 0x000000ffff130224 */ /* 0x000fe400078e00ff */
[----:B------:R-:W-:Y:S01]  /*3eb0*/  @!P0 FFMA R2, R2, 1.84467440737095516160e+19, RZ ;  /* 0x5f80000002028823 */ /* 0x000fe200000000ff */
[----:B------:R-:W-:Y:S02]  /*3ec0*/  @!P0 IMAD.MOV.U32 R19, RZ, RZ, -0x40 ;  /* 0xffffffc0ff138424 */ /* 0x000fe400078e00ff */
[----:B------:R-:W-:Y:S02]  /*3ed0*/  @!P1 FFMA R17, R3, 1.84467440737095516160e+19, RZ ;  /* 0x5f80000003119823 */ /* 0x000fe400000000ff */
[----:B------:R-:W-:-:S07]  /*3ee0*/  @!P1 VIADD R19, R19, 0x40 ;  /* 0x0000004013139836 */ /* 0x000fce0000000000 */
.L_x_66:
[----:B------:R-:W-:Y:S01]  /*3ef0*/  LEA R20, R24, 0xc0800000, 0x17 ;  /* 0xc080000018147811 */ /* 0x000fe200078eb8ff */
[----:B------:R-:W-:Y:S03]  /*3f00*/  BSSY.RECONVERGENT B4, `(.L_x_71) ;  /* 0x0000036000047945 */ /* 0x000fe60003800200 */
[----:B------:R-:W-:Y:S01]  /*3f10*/  IADD3 R20, PT, PT, -R20, R17, RZ ;  /* 0x0000001114147210 */ /* 0x000fe20007ffe1ff */
[----:B------:R-:W-:-:S03]  /*3f20*/  VIADD R17, R22, 0xffffff81 ;  /* 0xffffff8116117836 */ /* 0x000fc60000000000 */
[----:B------:R0:W1:Y:S01]  /*3f30*/  MUFU.RCP R21, R20 ;  /* 0x0000001400157308 */ /* 0x0000620000001000 */
[----:B------:R-:W-:Y:S01]  /*3f40*/  FADD.FTZ R23, -R20, -RZ ;  /* 0x800000ff14177221 */ /* 0x000fe20000010100 */
[C---:B------:R-:W-:Y:S01]  /*3f50*/  IMAD R2, R17.reuse, -0x800000, R2 ;  /* 0xff80000011027824 */ /* 0x040fe200078e0202 */
[----:B0-----:R-:W-:-:S05]  /*3f60*/  IADD3 R20, PT, PT, R17, 0x7f, -R24 ;  /* 0x0000007f11147810 */ /* 0x001fca0007ffe818 */
[----:B------:R-:W-:Y:S02]  /*3f70*/  IMAD.IADD R20, R20, 0x1, R19 ;  /* 0x0000000114147824 */ /* 0x000fe400078e0213 */
[----:B-1----:R-:W-:-:S04]  /*3f80*/  FFMA R22, R21, R23, 1 ;  /* 0x3f80000015167423 */ /* 0x002fc80000000017 */
[----:B------:R-:W-:-:S04]  /*3f90*/  FFMA R26, R21, R22, R21 ;  /* 0x00000016151a7223 */ /* 0x000fc80000000015 */
[----:B------:R-:W-:-:S04]  /*3fa0*/  FFMA R21, R2, R26, RZ ;  /* 0x0000001a02157223 */ /* 0x000fc800000000ff */
[----:B------:R-:W-:-:S04]  /*3fb0*/  FFMA R22, R23, R21, R2 ;  /* 0x0000001517167223 */ /* 0x000fc80000000002 */
[----:B------:R-:W-:-:S04]  /*3fc0*/  FFMA R25, R26, R22, R21 ;  /* 0x000000161a197223 */ /* 0x000fc80000000015 */
[----:B------:R-:W-:-:S04]  /*3fd0*/  FFMA R22, R23, R25, R2 ;  /* 0x0000001917167223 */ /* 0x000fc80000000002 */
[----:B------:R-:W-:-:S05]  /*3fe0*/  FFMA R21, R26, R22, R25 ;  /* 0x000000161a157223 */ /* 0x000fca0000000019 */
[----:B------:R-:W-:-:S04]  /*3ff0*/  SHF.R.U32.HI R2, RZ, 0x17, R21 ;  /* 0x00000017ff027819 */ /* 0x000fc80000011615 */
[----:B------:R-:W-:-:S05]  /*4000*/  LOP3.LUT R2, R2, 0xff, RZ, 0xc0, !PT ;  /* 0x000000ff02027812 */ /* 0x000fca00078ec0ff */
[----:B------:R-:W-:-:S05]  /*4010*/  IMAD.IADD R23, R2, 0x1, R20 ;  /* 0x0000000102177824 */ /* 0x000fca00078e0214 */
[----:B------:R-:W-:-:S04]  /*4020*/  IADD3 R2, PT, PT, R23, -0x1, RZ ;  /* 0xffffffff17027810 */ /* 0x000fc80007ffe0ff */
[----:B------:R-:W-:-:S13]  /*4030*/  ISETP.GE.U32.AND P0, PT, R2, 0xfe, PT ;  /* 0x000000fe0200780c */ /* 0x000fda0003f06070 */
[----:B------:R-:W-:Y:S05]  /*4040*/  @!P0 BRA `(.L_x_72) ;  /* 0x0000000000808947 */ /* 0x000fea0003800000 */
[----:B------:R-:W-:-:S13]  /*4050*/  ISETP.GT.AND P0, PT, R23, 0xfe, PT ;  /* 0x000000fe1700780c */ /* 0x000fda0003f04270 */
[----:B------:R-:W-:Y:S05]  /*4060*/  @P0 BRA `(.L_x_73) ;  /* 0x00000000006c0947 */ /* 0x000fea0003800000 */
[----:B------:R-:W-:-:S13]  /*4070*/  ISETP.GE.AND P0, PT, R23, 0x1, PT ;  /* 0x000000011700780c */ /* 0x000fda0003f06270 */
[----:B------:R-:W-:Y:S05]  /*4080*/  @P0 BRA `(.L_x_74) ;  /* 0x0000000000740947 */ /* 0x000fea0003800000 */
[----:B------:R-:W-:Y:S02]  /*4090*/  ISETP.GE.AND P0, PT, R23, -0x18, PT ;  /* 0xffffffe81700780c */ /* 0x000fe40003f06270 */
[----:B------:R-:W-:-:S11]  /*40a0*/  LOP3.LUT R21, R21, 0x80000000, RZ, 0xc0, !PT ;  /* 0x8000000015157812 */ /* 0x000fd600078ec0ff */
[----:B------:R-:W-:Y:S05]  /*40b0*/  @!P0 BRA `(.L_x_74) ;  /* 0x0000000000688947 */ /* 0x000fea0003800000 */
[CCC-:B------:R-:W-:Y:S01]  /*40c0*/  FFMA.RZ R2, R26.reuse, R22.reuse, R25.reuse ;  /* 0x000000161a027223 */ /* 0x1c0fe2000000c019 */
[C---:B------:R-:W-:Y:S02]  /*40d0*/  VIADD R20, R23.reuse, 0x20 ;  /* 0x0000002017147836 */ /* 0x040fe40000000000 */
[-CC-:B------:R-:W-:Y:S01]  /*40e0*/  FFMA.RM R17, R26, R22.reuse, R25.reuse ;  /* 0x000000161a117223 */ /* 0x180fe20000004019 */
[C---:B------:R-:W-:Y:S02]  /*40f0*/  ISETP.NE.AND P3, PT, R23.reuse, RZ, PT ;  /* 0x000000ff1700720c */ /* 0x040fe40003f65270 */
[----:B------:R-:W-:Y:S01]  /*4100*/  LOP3.LUT R19, R2, 0x7fffff, RZ, 0xc0, !PT ;  /* 0x007fffff02137812 */ /* 0x000fe200078ec0ff */
[----:B------:R-:W-:Y:S01]  /*4110*/  FFMA.RP R2, R26, R22, R25 ;  /* 0x000000161a027223 */ /* 0x000fe20000008019 */
[----:B------:R-:W-:Y:S01]  /*4120*/  IMAD.MOV R22, RZ, RZ, -R23 ;  /* 0x000000ffff167224 */ /* 0x000fe200078e0a17 */
[----:B------:R-:W-:Y:S02]  /*4130*/  ISETP.NE.AND P1, PT, R23, RZ, PT ;  /* 0x000000ff1700720c */ /* 0x000fe40003f25270 */
[----:B------:R-:W-:-:S02]  /*4140*/  LOP3.LUT R19, R19, 0x800000, RZ, 0xfc, !PT ;  /* 0x0080000013137812 */ /* 0x000fc400078efcff */
[----:B------:R-:W-:Y:S02]  /*4150*/  FSETP.NEU.FTZ.AND P0, PT, R2, R17, PT ;  /* 0x000000110200720b */ /* 0x000fe40003f1d000 */
[----:B------:R-:W-:Y:S02]  /*4160*/  SHF.L.U32 R20, R19, R20, RZ ;  /* 0x0000001413147219 */ /* 0x000fe400000006ff */
[----:B------:R-:W-:Y:S02]  /*4170*/  SEL R2, R22, RZ, P3 ;  /* 0x000000ff16027207 */ /* 0x000fe40001800000 */
[----:B------:R-:W-:Y:S02]  /*4180*/  ISETP.NE.AND P1, PT, R20, RZ, P1 ;  /* 0x000000ff1400720c */ /* 0x000fe40000f25270 */
[----:B------:R-:W-:Y:S02]  /*4190*/  SHF.R.U32.HI R2, RZ, R2, R19 ;  /* 0x00000002ff027219 */ /* 0x000fe40000011613 */
[----:B------:R-:W-:-:S02]  /*41a0*/  PLOP3.LUT P0, PT, P0, P1, PT, 0xf8, 0x8f ;  /* 0x00000000008f781c */ /* 0x000fc40000703f70 */
[----:B------:R-:W-:Y:S02]  /*41b0*/  SHF.R.U32.HI R20, RZ, 0x1, R2 ;  /* 0x00000001ff147819 */ /* 0x000fe40000011602 */
[----:B------:R-:W-:-:S04]  /*41c0*/  SEL R17, RZ, 0x1, !P0 ;  /* 0x00000001ff117807 */ /* 0x000fc80004000000 */
[----:B------:R-:W-:-:S04]  /*41d0*/  LOP3.LUT R17, R17, 0x1, R20, 0xf8, !PT ;  /* 0x0000000111117812 */ /* 0x000fc800078ef814 */
[----:B------:R-:W-:-:S05]  /*41e0*/  LOP3.LUT R17, R17, R2, RZ, 0xc0, !PT ;  /* 0x0000000211117212 */ /* 0x000fca00078ec0ff */
[----:B------:R-:W-:-:S05]  /*41f0*/  IMAD.IADD R20, R20, 0x1, R17 ;  /* 0x0000000114147824 */ /* 0x000fca00078e0211 */
[----:B------:R-:W-:Y:S01]  /*4200*/  LOP3.LUT R21, R20, R21, RZ, 0xfc, !PT ;  /* 0x0000001514157212 */ /* 0x000fe200078efcff */
[----:B------:R-:W-:Y:S06]  /*4210*/  BRA `(.L_x_74) ;  /* 0x0000000000107947 */ /* 0x000fec0003800000 */
.L_x_73:
[----:B------:R-:W-:-:S04]  /*4220*/  LOP3.LUT R21, R21, 0x80000000, RZ, 0xc0, !PT ;  /* 0x8000000015157812 */ /* 0x000fc800078ec0ff */
[----:B------:R-:W-:Y:S01]  /*4230*/  LOP3.LUT R21, R21, 0x7f800000, RZ, 0xfc, !PT ;  /* 0x7f80000015157812 */ /* 0x000fe200078efcff */
[----:B------:R-:W-:Y:S06]  /*4240*/  BRA `(.L_x_74) ;  /* 0x0000000000047947 */ /* 0x000fec0003800000 */
.L_x_72:
[----:B------:R-:W-:-:S07]  /*4250*/  LEA R21, R20, R21, 0x17 ;  /* 0x0000001514157211 */ /* 0x000fce00078eb8ff */
.L_x_74:
[----:B------:R-:W-:Y:S05]  /*4260*/  BSYNC.RECONVERGENT B4 ;  /* 0x0000000000047941 */ /* 0x000fea0003800200 */
.L_x_71:
[----:B------:R-:W-:Y:S05]  /*4270*/  BRA `(.L_x_75) ;  /* 0x0000000000207947 */ /* 0x000fea0003800000 */
.L_x_70:
[----:B------:R-:W-:-:S04]  /*4280*/  LOP3.LUT R2, R17, 0x80000000, R2, 0x48, !PT ;  /* 0x8000000011027812 */ /* 0x000fc800078e4802 */
[----:B------:R-:W-:Y:S01]  /*4290*/  LOP3.LUT R21, R2, 0x7f800000, RZ, 0xfc, !PT ;  /* 0x7f80000002157812 */ /* 0x000fe200078efcff */
[----:B------:R-:W-:Y:S06]  /*42a0*/  BRA `(.L_x_75) ;  /* 0x0000000000147947 */ /* 0x000fec0003800000 */
.L_x_69:
[----:B------:R-:W-:Y:S01]  /*42b0*/  LOP3.LUT R21, R17, 0x80000000, R2, 0x48, !PT ;  /* 0x8000000011157812 */ /* 0x000fe200078e4802 */
[----:B------:R-:W-:Y:S06]  /*42c0*/  BRA `(.L_x_75) ;  /* 0x00000000000c7947 */ /* 0x000fec0003800000 */
.L_x_68:
[----:B------:R-:W0:Y:S01]  /*42d0*/  MUFU.RSQ R21, -QNAN ;  /* 0xffc0000000157908 */ /* 0x000e220000001400 */
[----:B------:R-:W-:Y:S05]  /*42e0*/  BRA `(.L_x_75) ;  /* 0x0000000000047947 */ /* 0x000fea0003800000 */
.L_x_67:
[----:B------:R-:W-:-:S07]  /*42f0*/  FADD.FTZ R21, R2, R3 ;  /* 0x0000000302157221 */ /* 0x000fce0000010000 */
.L_x_75:
[----:B------:R-:W-:Y:S05]  /*4300*/  BSYNC.RECONVERGENT B3 ;  /* 0x0000000000037941 */ /* 0x000fea0003800200 */
.L_x_65:
[----:B------:R-:W-:Y:S02]  /*4310*/  IMAD.MOV.U32 R17, RZ, RZ, 0x0 ;  /* 0x00000000ff117424 */ /* 0x000fe400078e00ff */
[----:B0-----:R-:W-:Y:S02]  /*4320*/  IMAD.MOV.U32 R2, RZ, RZ, R21 ;  /* 0x000000ffff027224 */ /* 0x001fe400078e0015 */
[----:B------:R-:W-:Y:S05]  /*4330*/  RET.REL.NODEC R16 `(_Z28sdpa_fp8_stage_c_wmma_kernelPKhS0_S0_PKfS2_S2_P6__halfiiiif) ;  /* 0xffffffbc10307950 */ /* 0x000fea0003c3ffff */
.L_x_76:
[----:B------:R-:W-:-:S00]  /*4340*/  BRA `(.L_x_76) ;  /* 0xfffffffc00fc7947 */ /* 0x000fc0000383ffff */
[----:B------:R-:W-:-:S00]  /*4350*/  NOP ;  /* 0x0000000000007918 */ /* 0x000fc00000000000 */
        /* <DEDUP_REMOVED lines=10> */
.L_x_77:


//--------------------- .nv.shared._Z28sdpa_fp8_stage_c_wmma_kernelPKhS0_S0_PKfS2_S2_P6__halfiiiif --------------------------
	.section	.nv.shared._Z28sdpa_fp8_stage_c_wmma_kernelPKhS0_S0_PKfS2_S2_P6__halfiiiif,"aw",@nobits
	.sectionflags	@""
	.align	16
.nv.shared._Z28sdpa_fp8_stage_c_wmma_kernelPKhS0_S0_PKfS2_S2_P6__halfiiiif:
	.zero		23808


//--------------------- .nv.shared.reserved.0     --------------------------
	.section	.nv.shared.reserved.0,"aw",@nobits
	.weak		__nv_reservedSMEM_offset_0_alias
	.size		__nv_reservedSMEM_offset_0_alias, 0, 64
	.other		__nv_reservedSMEM_offset_0_alias,@"STO_CUDA_RESERVED_SHARED STV_DEFAULT"
__nv_reservedSMEM_offset_0_alias:
	.zero		0
	.zero		64


//--------------------- .nv.constant0._Z28sdpa_fp8_stage_c_wmma_kernelPKhS0_S0_PKfS2_S2_P6__halfiiiif --------------------------
	.section	.nv.constant0._Z28sdpa_fp8_stage_c_wmma_kernelPKhS0_S0_PKfS2_S2_P6__halfiiiif,"a",@progbits
	.sectionflags	@""
	.align	4
.nv.constant0._Z28sdpa_fp8_stage_c_wmma_kernelPKhS0_S0_PKfS2_S2_P6__halfiiiif:
	.zero		972


//--------------------- SYMBOLS --------------------------

	.type		.nv.reservedSmem.offset0,@object
	.size		.nv.reservedSmem.offset0,0x4
	.type		.nv.reservedSmem.cap,@object
	.size		.nv.reservedSmem.cap,0x4
